	.target	sm_100a

	.elftype	@"ET_EXEC"


//--------------------- .note.nv.tkinfo           --------------------------
	.section	.note.nv.tkinfo,"",@"SHT_NOTE"
	.sectionflags	@"SHF_NOTE_NV_TKINFO"
	.tkinfo
        /*0018*/ 	.word	0x00000002
        /*0030*/ 	.string	""
        /*0030*/ 	.string	"ptxas"
        /*0030*/ 	.string	"Cuda compilation tools, release 13.0, V13.0.88"
        /*0030*/ 	.string	"Build cuda_13.0.r13.0/compiler.36424714_0"
        /*0030*/ 	.string	"-arch sm_100a -m 64 "



//--------------------- .note.nv.cuinfo           --------------------------
	.section	.note.nv.cuinfo,"",@"SHT_NOTE"
	.sectionflags	@"SHF_NOTE_NV_CUINFO"
        /*0018*/ 	.short	0x0002
        /*001a*/ 	.short	0x0064
        /*001c*/ 	.short	0x0082
	.zero		2


//--------------------- .nv.info                  --------------------------
	.section	.nv.info,"",@"SHT_CUDA_INFO"
	.align	4


	//----- nvinfo : EIATTR_REGCOUNT
	.align		4
        /*0000*/ 	.byte	0x04, 0x2f
        /*0002*/ 	.short	(.L_19 - .L_18)
	.align		4
.L_18:
        /*0004*/ 	.word	index@(_ZN7cutlass13device_kernelINS_4gemm6kernel13GemmUniversalIN4cute5tupleIJiiiiEEENS1_10collective13CollectiveMmaINS1_35MainloopSm100TmaUmmaWarpSpecializedILi8ELi2ELi4ENS5_IJNS4_1CILi1EEENSA_ILi4EEESB_EEEEENS5_IJNSA_ILi128EEENSA_ILi64EEESF_EEENS_12float_e5m2_tENS5_IJlSB_lEEESI_SJ_NS4_8TiledMMAINS4_8MMA_AtomIJNS4_10MMA_TraitsINS4_19SM100_MMA_F8F6F4_SSEJSI_SI_fSF_SG_NS4_17integral_constantINS4_4UMMA5MajorELSQ_0EEESR_NSO_INSP_7ScaleInELSS_0EEEST_EEEEEENS4_6LayoutINS5_IJSB_SB_SB_EEENS5_IJNSA_ILi0EEESY_SY_EEEEENS5_IJNS4_10UnderscoreES11_S11_EEEEENS4_23SM90_TMA_LOAD_MULTICASTENS4_14ComposedLayoutINS4_7SwizzleILi3ELi4ELi3EEENS4_18smem_ptr_flag_bitsILi8EEENSW_INS5_IJNSA_ILi8EEESF_EEENS5_IJSF_SB_EEEEEEEvNS4_8identityENS4_13SM90_TMA_LOADES1E_vS1F_EENS_8epilogue10collective18CollectiveEpilogueINS1I_23Sm100TmaWarpSpecializedILi1ELi1ELi64ELb0ELb0EEEJSH_NS5_IJNSW_ISF_SB_EENSW_ISG_SB_EEEEESI_SJ_SI_SJ_NS1I_6fusion15FusionCallbacksIS1M_NS1Q_17LinearCombinationISI_fSI_fLNS_15FloatRoundStyleE2EEESH_S1P_JEEENS4_5SM1004TMEM4LOAD26SM100_TMEM_LOAD_32dp32b64xES1G_NS15_INS16_ILi2ELi4ELi3EEES19_NSW_INS5_IJS1A_SG_EEENS5_IJSG_SB_EEEEEEENS4_39AutoVectorizingCopyWithAssumedAlignmentILi128EEENS4_14SM90_TMA_STOREES24_S26_S26_EEEvvEEEEvNT_6ParamsE)
        /*0008*/ 	.word	0x00000099


	//----- nvinfo : EIATTR_FRAME_SIZE
	.align		4
.L_19:
        /*000c*/ 	.byte	0x04, 0x11
        /*000e*/ 	.short	(.L_21 - .L_20)
	.align		4
.L_20:
        /*0010*/ 	.word	index@($__internal_2_$__cuda_sm10x_tcgen05_guardrail_trap_unallocated_columns_being_dealloced)
        /*0014*/ 	.word	0x00000000


	//----- nvinfo : EIATTR_FRAME_SIZE
	.align		4
.L_21:
        /*0018*/ 	.byte	0x04, 0x11
        /*001a*/ 	.short	(.L_23 - .L_22)
	.align		4
.L_22:
        /*001c*/ 	.word	index@($__internal_1_$__cuda_sm10x_tcgen05_guardrail_trap_phase_invalid_during_alloc)
        /*0020*/ 	.word	0x00000000


	//----- nvinfo : EIATTR_FRAME_SIZE
	.align		4
.L_23:
        /*0024*/ 	.byte	0x04, 0x11
        /*0026*/ 	.short	(.L_25 - .L_24)
	.align		4
.L_24:
        /*0028*/ 	.word	index@($__internal_0_$__cuda_sm10x_tcgen05_guardrail_trap_col_being_dealloced_not_returned_by_alloc)
        /*002c*/ 	.word	0x00000000


	//----- nvinfo : EIATTR_FRAME_SIZE
	.align		4
.L_25:
        /*0030*/ 	.byte	0x04, 0x11
        /*0032*/ 	.short	(.L_27 - .L_26)
	.align		4
.L_26:
        /*0034*/ 	.word	index@(_ZN7cutlass13device_kernelINS_4gemm6kernel13GemmUniversalIN4cute5tupleIJiiiiEEENS1_10collective13CollectiveMmaINS1_35MainloopSm100TmaUmmaWarpSpecializedILi8ELi2ELi4ENS5_IJNS4_1CILi1EEENSA_ILi4EEESB_EEEEENS5_IJNSA_ILi128EEENSA_ILi64EEESF_EEENS_12float_e5m2_tENS5_IJlSB_lEEESI_SJ_NS4_8TiledMMAINS4_8MMA_AtomIJNS4_10MMA_TraitsINS4_19SM100_MMA_F8F6F4_SSEJSI_SI_fSF_SG_NS4_17integral_constantINS4_4UMMA5MajorELSQ_0EEESR_NSO_INSP_7ScaleInELSS_0EEEST_EEEEEENS4_6LayoutINS5_IJSB_SB_SB_EEENS5_IJNSA_ILi0EEESY_SY_EEEEENS5_IJNS4_10UnderscoreES11_S11_EEEEENS4_23SM90_TMA_LOAD_MULTICASTENS4_14ComposedLayoutINS4_7SwizzleILi3ELi4ELi3EEENS4_18smem_ptr_flag_bitsILi8EEENSW_INS5_IJNSA_ILi8EEESF_EEENS5_IJSF_SB_EEEEEEEvNS4_8identityENS4_13SM90_TMA_LOADES1E_vS1F_EENS_8epilogue10collective18CollectiveEpilogueINS1I_23Sm100TmaWarpSpecializedILi1ELi1ELi64ELb0ELb0EEEJSH_NS5_IJNSW_ISF_SB_EENSW_ISG_SB_EEEEESI_SJ_SI_SJ_NS1I_6fusion15FusionCallbacksIS1M_NS1Q_17LinearCombinationISI_fSI_fLNS_15FloatRoundStyleE2EEESH_S1P_JEEENS4_5SM1004TMEM4LOAD26SM100_TMEM_LOAD_32dp32b64xES1G_NS15_INS16_ILi2ELi4ELi3EEES19_NSW_INS5_IJS1A_SG_EEENS5_IJSG_SB_EEEEEEENS4_39AutoVectorizingCopyWithAssumedAlignmentILi128EEENS4_14SM90_TMA_STOREES24_S26_S26_EEEvvEEEEvNT_6ParamsE)
        /*0038*/ 	.word	0x00000000


	//----- nvinfo : EIATTR_MIN_STACK_SIZE
	.align		4
.L_27:
        /*003c*/ 	.byte	0x04, 0x12
        /*003e*/ 	.short	(.L_29 - .L_28)
	.align		4
.L_28:
        /*0040*/ 	.word	index@(_ZN7cutlass13device_kernelINS_4gemm6kernel13GemmUniversalIN4cute5tupleIJiiiiEEENS1_10collective13CollectiveMmaINS1_35MainloopSm100TmaUmmaWarpSpecializedILi8ELi2ELi4ENS5_IJNS4_1CILi1EEENSA_ILi4EEESB_EEEEENS5_IJNSA_ILi128EEENSA_ILi64EEESF_EEENS_12float_e5m2_tENS5_IJlSB_lEEESI_SJ_NS4_8TiledMMAINS4_8MMA_AtomIJNS4_10MMA_TraitsINS4_19SM100_MMA_F8F6F4_SSEJSI_SI_fSF_SG_NS4_17integral_constantINS4_4UMMA5MajorELSQ_0EEESR_NSO_INSP_7ScaleInELSS_0EEEST_EEEEEENS4_6LayoutINS5_IJSB_SB_SB_EEENS5_IJNSA_ILi0EEESY_SY_EEEEENS5_IJNS4_10UnderscoreES11_S11_EEEEENS4_23SM90_TMA_LOAD_MULTICASTENS4_14ComposedLayoutINS4_7SwizzleILi3ELi4ELi3EEENS4_18smem_ptr_flag_bitsILi8EEENSW_INS5_IJNSA_ILi8EEESF_EEENS5_IJSF_SB_EEEEEEEvNS4_8identityENS4_13SM90_TMA_LOADES1E_vS1F_EENS_8epilogue10collective18CollectiveEpilogueINS1I_23Sm100TmaWarpSpecializedILi1ELi1ELi64ELb0ELb0EEEJSH_NS5_IJNSW_ISF_SB_EENSW_ISG_SB_EEEEESI_SJ_SI_SJ_NS1I_6fusion15FusionCallbacksIS1M_NS1Q_17LinearCombinationISI_fSI_fLNS_15FloatRoundStyleE2EEESH_S1P_JEEENS4_5SM1004TMEM4LOAD26SM100_TMEM_LOAD_32dp32b64xES1G_NS15_INS16_ILi2ELi4ELi3EEES19_NSW_INS5_IJS1A_SG_EEENS5_IJSG_SB_EEEEEEENS4_39AutoVectorizingCopyWithAssumedAlignmentILi128EEENS4_14SM90_TMA_STOREES24_S26_S26_EEEvvEEEEvNT_6ParamsE)
        /*0044*/ 	.word	0x00000000
.L_29:


//--------------------- .nv.compat                --------------------------
	.section	.nv.compat,"",@"SHT_CUDA_COMPAT_INFO"
	.align	4
        /*0000*/ 	.byte	0x02, 0x09, 0x01, 0x00, 0x02, 0x02, 0x02, 0x00, 0x02, 0x05, 0x05, 0x00, 0x03, 0x07, 0x01, 0x01
        /*0010*/ 	.byte	0x02, 0x03, 0x01, 0x00, 0x02, 0x06, 0x01, 0x00, 0x04, 0x0b, 0x08, 0x00, 0x09, 0x00, 0x00, 0x00
        /*0020*/ 	.byte	0x00, 0x00, 0x00, 0x00


//--------------------- .nv.info._ZN7cutlass13device_kernelINS_4gemm6kernel13GemmUniversalIN4cute5tupleIJiiiiEEENS1_10collective13CollectiveMmaINS1_35MainloopSm100TmaUmmaWarpSpecializedILi8ELi2ELi4ENS5_IJNS4_1CILi1EEENSA_ILi4EEESB_EEEEENS5_IJNSA_ILi128EEENSA_ILi64EEESF_EEENS_12float_e5m2_tENS5_IJlSB_lEEESI_SJ_NS4_8TiledMMAINS4_8MMA_AtomIJNS4_10MMA_TraitsINS4_19SM100_MMA_F8F6F4_SSEJSI_SI_fSF_SG_NS4_17integral_constantINS4_4UMMA5MajorELSQ_0EEESR_NSO_INSP_7ScaleInELSS_0EEEST_EEEEEENS4_6LayoutINS5_IJSB_SB_SB_EEENS5_IJNSA_ILi0EEESY_SY_EEEEENS5_IJNS4_10UnderscoreES11_S11_EEEEENS4_23SM90_TMA_LOAD_MULTICASTENS4_14ComposedLayoutINS4_7SwizzleILi3ELi4ELi3EEENS4_18smem_ptr_flag_bitsILi8EEENSW_INS5_IJNSA_ILi8EEESF_EEENS5_IJSF_SB_EEEEEEEvNS4_8identityENS4_13SM90_TMA_LOADES1E_vS1F_EENS_8epilogue10collective18CollectiveEpilogueINS1I_23Sm100TmaWarpSpecializedILi1ELi1ELi64ELb0ELb0EEEJSH_NS5_IJNSW_ISF_SB_EENSW_ISG_SB_EEEEESI_SJ_SI_SJ_NS1I_6fusion15FusionCallbacksIS1M_NS1Q_17LinearCombinationISI_fSI_fLNS_15FloatRoundStyleE2EEESH_S1P_JEEENS4_5SM1004TMEM4LOAD26SM100_TMEM_LOAD_32dp32b64xES1G_NS15_INS16_ILi2ELi4ELi3EEES19_NSW_INS5_IJS1A_SG_EEENS5_IJSG_SB_EEEEEEENS4_39AutoVectorizingCopyWithAssumedAlignmentILi128EEENS4_14SM90_TMA_STOREES24_S26_S26_EEEvvEEEEvNT_6ParamsE --------------------------
	.section	.nv.info._ZN7cutlass13device_kernelINS_4gemm6kernel13GemmUniversalIN4cute5tupleIJiiiiEEENS1_10collective13CollectiveMmaINS1_35MainloopSm100TmaUmmaWarpSpecializedILi8ELi2ELi4ENS5_IJNS4_1CILi1EEENSA_ILi4EEESB_EEEEENS5_IJNSA_ILi128EEENSA_ILi64EEESF_EEENS_12float_e5m2_tENS5_IJlSB_lEEESI_SJ_NS4_8TiledMMAINS4_8MMA_AtomIJNS4_10MMA_TraitsINS4_19SM100_MMA_F8F6F4_SSEJSI_SI_fSF_SG_NS4_17integral_constantINS4_4UMMA5MajorELSQ_0EEESR_NSO_INSP_7ScaleInELSS_0EEEST_EEEEEENS4_6LayoutINS5_IJSB_SB_SB_EEENS5_IJNSA_ILi0EEESY_SY_EEEEENS5_IJNS4_10UnderscoreES11_S11_EEEEENS4_23SM90_TMA_LOAD_MULTICASTENS4_14ComposedLayoutINS4_7SwizzleILi3ELi4ELi3EEENS4_18smem_ptr_flag_bitsILi8EEENSW_INS5_IJNSA_ILi8EEESF_EEENS5_IJSF_SB_EEEEEEEvNS4_8identityENS4_13SM90_TMA_LOADES1E_vS1F_EENS_8epilogue10collective18CollectiveEpilogueINS1I_23Sm100TmaWarpSpecializedILi1ELi1ELi64ELb0ELb0EEEJSH_NS5_IJNSW_ISF_SB_EENSW_ISG_SB_EEEEESI_SJ_SI_SJ_NS1I_6fusion15FusionCallbacksIS1M_NS1Q_17LinearCombinationISI_fSI_fLNS_15FloatRoundStyleE2EEESH_S1P_JEEENS4_5SM1004TMEM4LOAD26SM100_TMEM_LOAD_32dp32b64xES1G_NS15_INS16_ILi2ELi4ELi3EEES19_NSW_INS5_IJS1A_SG_EEENS5_IJSG_SB_EEEEEEENS4_39AutoVectorizingCopyWithAssumedAlignmentILi128EEENS4_14SM90_TMA_STOREES24_S26_S26_EEEvvEEEEvNT_6ParamsE,"",@"SHT_CUDA_INFO"
	.sectionflags	@""
	.align	4


	//----- nvinfo : EIATTR_CUDA_API_VERSION
	.align		4
        /*0000*/ 	.byte	0x04, 0x37
        /*0002*/ 	.short	(.L_31 - .L_30)
.L_30:
        /*0004*/ 	.word	0x00000082


	//----- nvinfo : EIATTR_KPARAM_INFO
	.align		4
.L_31:
        /*0008*/ 	.byte	0x04, 0x17
        /*000a*/ 	.short	(.L_33 - .L_32)
.L_32:
        /*000c*/ 	.word	0x00000000
        /*0010*/ 	.short	0x0000
        /*0012*/ 	.short	0x0000
        /*0014*/ 	.byte	0x00, 0xf0, 0x01, 0x20


	//----- nvinfo : EIATTR_AT_ENTRY_FRAGMENTS
	.align		4
.L_33:
        /*0018*/ 	.byte	0x04, 0x4f
        /*001a*/ 	.short	(.L_35 - .L_34)


	//   ....[0]....
.L_34:
        /*001c*/ 	.word	0x00000006


	//----- nvinfo : EIATTR_RESERVED_SMEM_USED
	.align		4
.L_35:
        /*0020*/ 	.byte	0x01, 0x41
	.zero		2


	//----- nvinfo : EIATTR_SPARSE_MMA_MASK
	.align		4
        /*0024*/ 	.byte	0x03, 0x50
        /*0026*/ 	.short	0x0000


	//----- nvinfo : EIATTR_TCGEN05_1CTA_USED
	.align		4
        /*0028*/ 	.byte	0x01, 0x51
	.zero		2


	//----- nvinfo : EIATTR_MAXREG_COUNT
	.align		4
        /*002c*/ 	.byte	0x03, 0x1b
        /*002e*/ 	.short	0x00ff


	//----- nvinfo : EIATTR_NUM_BARRIERS
	.align		4
        /*0030*/ 	.byte	0x02, 0x4c
        /*0032*/ 	.byte	0x07
	.zero		1


	//----- nvinfo : EIATTR_EXTERNS
	.align		4
        /*0034*/ 	.byte	0x04, 0x0f
        /*0036*/ 	.short	(.L_37 - .L_36)


	//   ....[0]....
	.align		4
.L_36:
        /*0038*/ 	.word	index@(__assertfail)


	//----- nvinfo : EIATTR_MERCURY_ISA_VERSION
	.align		4
.L_37:
        /*003c*/ 	.byte	0x03, 0x5f
        /*003e*/ 	.short	0x0101


	//----- nvinfo : EIATTR_INT_WARP_WIDE_INSTR_OFFSETS
	.align		4
        /*0040*/ 	.byte	0x04, 0x31
        /*0042*/ 	.short	(.L_39 - .L_38)


	//   ....[0]....
.L_38:
        /*0044*/ 	.word	0x00003ef0


	//   ....[1]....
        /*0048*/ 	.word	0x00003f20


	//   ....[2]....
        /*004c*/ 	.word	0x00003f40


	//   ....[3]....
        /*0050*/ 	.word	0x00004a70


	//   ....[4]....
        /*0054*/ 	.word	0x00004b20


	//----- nvinfo : EIATTR_COOP_GROUP_MASK_REGIDS
	.align		4
.L_39:
        /*0058*/ 	.byte	0x04, 0x29
        /*005a*/ 	.short	(.L_41 - .L_40)


	//   ....[0]....
.L_40:
        /*005c*/ 	.word	0xffffffff


	//   ....[1]....
        /*0060*/ 	.word	0xffffffff


	//   ....[2]....
        /*0064*/ 	.word	0xffffffff


	//   ....[3]....
        /*0068*/ 	.word	0xffffffff


	//   ....[4]....
        /*006c*/ 	.word	0xffffffff


	//   ....[5]....
        /*0070*/ 	.word	0xffffffff


	//   ....[6]....
        /*0074*/ 	.word	0xffffffff


	//   ....[7]....
        /*0078*/ 	.word	0xffffffff


	//   ....[8]....
        /*007c*/ 	.word	0xffffffff


	//   ....[9]....
        /*0080*/ 	.word	0xffffffff


	//   ....[10]....
        /*0084*/ 	.word	0xffffffff


	//   ....[11]....
        /*0088*/ 	.word	0xffffffff


	//   ....[12]....
        /*008c*/ 	.word	0xffffffff


	//   ....[13]....
        /*0090*/ 	.word	0xffffffff


	//----- nvinfo : EIATTR_COOP_GROUP_INSTR_OFFSETS
	.align		4
.L_41:
        /*0094*/ 	.byte	0x04, 0x28
        /*0096*/ 	.short	(.L_43 - .L_42)


	//   ....[0]....
.L_42:
        /*0098*/ 	.word	0x00000080


	//   ....[1]....
        /*009c*/ 	.word	0x000004e0


	//   ....[2]....
        /*00a0*/ 	.word	0x00000740


	//   ....[3]....
        /*00a4*/ 	.word	0x00000880


	//   ....[4]....
        /*00a8*/ 	.word	0x00000980


	//   ....[5]....
        /*00ac*/ 	.word	0x00000af0


	//   ....[6]....
        /*00b0*/ 	.word	0x00000c90


	//   ....[7]....
        /*00b4*/ 	.word	0x00000e40


	//   ....[8]....
        /*00b8*/ 	.word	0x00002060


	//   ....[9]....
        /*00bc*/ 	.word	0x00003140


	//   ....[10]....
        /*00c0*/ 	.word	0x00003350


	//   ....[11]....
        /*00c4*/ 	.word	0x00003380


	//   ....[12]....
        /*00c8*/ 	.word	0x00003dd0


	//   ....[13]....
        /*00cc*/ 	.word	0x00004000


	//----- nvinfo : EIATTR_VRC_CTA_INIT_COUNT
	.align		4
.L_43:
        /*00d0*/ 	.byte	0x02, 0x4a
        /*00d2*/ 	.byte	0x80
	.zero		1


	//----- nvinfo : EIATTR_SYSCALL_OFFSETS
	.align		4
        /*00d4*/ 	.byte	0x04, 0x46
        /*00d6*/ 	.short	(.L_45 - .L_44)


	//   ....[0]....
.L_44:
        /*00d8*/ 	.word	0x00005660


	//   ....[1]....
        /*00dc*/ 	.word	0x000057a0


	//   ....[2]....
        /*00e0*/ 	.word	0x00005f60


	//----- nvinfo : EIATTR_MBARRIER_INSTR_OFFSETS
	.align		4
.L_45:
        /*00e4*/ 	.byte	0x04, 0x39
        /*00e6*/ 	.short	(.L_47 - .L_46)


	//   ....[0]....
.L_46:
        /*00e8*/ 	.word	0x00000620
        /*00ec*/ 	.word	0x000000ff
        /*00f0*/ 	.word	0x00000000
        /*00f4*/ 	.short	0x0100
        /*00f6*/ 	.byte	0x04
	.zero		1


	//   ....[1]....
        /*00f8*/ 	.word	0x00000630
        /*00fc*/ 	.word	0x000000ff
        /*0100*/ 	.word	0x00000040
        /*0104*/ 	.short	0x0100
        /*0106*/ 	.byte	0x04
	.zero		1


	//   ....[2]....
        /*0108*/ 	.word	0x00000640
        /*010c*/ 	.word	0x000000ff
        /*0110*/ 	.word	0x00000008
        /*0114*/ 	.short	0x0100
        /*0116*/ 	.byte	0x04
	.zero		1


	//   ....[3]....
        /*0118*/ 	.word	0x00000650
        /*011c*/ 	.word	0x000000ff
        /*0120*/ 	.word	0x00000048
        /*0124*/ 	.short	0x0100
        /*0126*/ 	.byte	0x04
	.zero		1


	//   ....[4]....
        /*0128*/ 	.word	0x00000660
        /*012c*/ 	.word	0x000000ff
        /*0130*/ 	.word	0x00000010
        /*0134*/ 	.short	0x0100
        /*0136*/ 	.byte	0x04
	.zero		1


	//   ....[5]....
        /*0138*/ 	.word	0x00000670
        /*013c*/ 	.word	0x000000ff
        /*0140*/ 	.word	0x00000050
        /*0144*/ 	.short	0x0100
        /*0146*/ 	.byte	0x04
	.zero		1


	//   ....[6]....
        /*0148*/ 	.word	0x00000680
        /*014c*/ 	.word	0x000000ff
        /*0150*/ 	.word	0x00000018
        /*0154*/ 	.short	0x0100
        /*0156*/ 	.byte	0x04
	.zero		1


	//   ....[7]....
        /*0158*/ 	.word	0x00000690
        /*015c*/ 	.word	0x000000ff
        /*0160*/ 	.word	0x00000058
        /*0164*/ 	.short	0x0100
        /*0166*/ 	.byte	0x04
	.zero		1


	//   ....[8]....
        /*0168*/ 	.word	0x000006a0
        /*016c*/ 	.word	0x000000ff
        /*0170*/ 	.word	0x00000020
        /*0174*/ 	.short	0x0100
        /*0176*/ 	.byte	0x04
	.zero		1


	//   ....[9]....
        /*0178*/ 	.word	0x000006b0
        /*017c*/ 	.word	0x000000ff
        /*0180*/ 	.word	0x00000060
        /*0184*/ 	.short	0x0100
        /*0186*/ 	.byte	0x04
	.zero		1


	//   ....[10]....
        /*0188*/ 	.word	0x000006c0
        /*018c*/ 	.word	0x000000ff
        /*0190*/ 	.word	0x00000028
        /*0194*/ 	.short	0x0100
        /*0196*/ 	.byte	0x04
	.zero		1


	//   ....[11]....
        /*0198*/ 	.word	0x000006d0
        /*019c*/ 	.word	0x000000ff
        /*01a0*/ 	.word	0x00000068
        /*01a4*/ 	.short	0x0100
        /*01a6*/ 	.byte	0x04
	.zero		1


	//   ....[12]....
        /*01a8*/ 	.word	0x000006e0
        /*01ac*/ 	.word	0x000000ff
        /*01b0*/ 	.word	0x00000030
        /*01b4*/ 	.short	0x0100
        /*01b6*/ 	.byte	0x04
	.zero		1


	//   ....[13]....
        /*01b8*/ 	.word	0x000006f0
        /*01bc*/ 	.word	0x000000ff
        /*01c0*/ 	.word	0x00000070
        /*01c4*/ 	.short	0x0100
        /*01c6*/ 	.byte	0x04
	.zero		1


	//   ....[14]....
        /*01c8*/ 	.word	0x00000700
        /*01cc*/ 	.word	0x000000ff
        /*01d0*/ 	.word	0x00000038
        /*01d4*/ 	.short	0x0100
        /*01d6*/ 	.byte	0x04
	.zero		1


	//   ....[15]....
        /*01d8*/ 	.word	0x00000710
        /*01dc*/ 	.word	0x000000ff
        /*01e0*/ 	.word	0x00000078
        /*01e4*/ 	.short	0x0100
        /*01e6*/ 	.byte	0x04
	.zero		1


	//   ....[16]....
        /*01e8*/ 	.word	0x00000850
        /*01ec*/ 	.word	0x000000ff
        /*01f0*/ 	.word	0x00000080
        /*01f4*/ 	.short	0x0100
        /*01f6*/ 	.byte	0x04
	.zero		1


	//   ....[17]....
        /*01f8*/ 	.word	0x00000860
        /*01fc*/ 	.word	0x000000ff
        /*0200*/ 	.word	0x00000088
        /*0204*/ 	.short	0x0100
        /*0206*/ 	.byte	0x04
	.zero		1


	//   ....[18]....
        /*0208*/ 	.word	0x00000950
        /*020c*/ 	.word	0x000000ff
        /*0210*/ 	.word	0x00000090
        /*0214*/ 	.short	0x0100
        /*0216*/ 	.byte	0x06
	.zero		1


	//   ....[19]....
        /*0218*/ 	.word	0x00000960
        /*021c*/ 	.word	0x000000ff
        /*0220*/ 	.word	0x00000098
        /*0224*/ 	.short	0x0100
        /*0226*/ 	.byte	0x06
	.zero		1


	//   ....[20]....
        /*0228*/ 	.word	0x00000aa0
        /*022c*/ 	.word	0x000000ff
        /*0230*/ 	.word	0x000000a0
        /*0234*/ 	.short	0x0100
        /*0236*/ 	.byte	0x06
	.zero		1


	//   ....[21]....
        /*0238*/ 	.word	0x00000ab0
        /*023c*/ 	.word	0x000000ff
        /*0240*/ 	.word	0x000000b0
        /*0244*/ 	.short	0x0100
        /*0246*/ 	.byte	0x06
	.zero		1


	//   ....[22]....
        /*0248*/ 	.word	0x00000ac0
        /*024c*/ 	.word	0x000000ff
        /*0250*/ 	.word	0x000000a8
        /*0254*/ 	.short	0x0100
        /*0256*/ 	.byte	0x06
	.zero		1


	//   ....[23]....
        /*0258*/ 	.word	0x00000ad0
        /*025c*/ 	.word	0x000000ff
        /*0260*/ 	.word	0x000000b8
        /*0264*/ 	.short	0x0100
        /*0266*/ 	.byte	0x06
	.zero		1


	//   ....[24]....
        /*0268*/ 	.word	0x00000c00
        /*026c*/ 	.word	0x000000ff
        /*0270*/ 	.word	0x000000c0
        /*0274*/ 	.short	0x0100
        /*0276*/ 	.byte	0x04
	.zero		1


	//   ....[25]....
        /*0278*/ 	.word	0x00000c10
        /*027c*/ 	.word	0x000000ff
        /*0280*/ 	.word	0x000000e0
        /*0284*/ 	.short	0x0100
        /*0286*/ 	.byte	0x04
	.zero		1


	//   ....[26]....
        /*0288*/ 	.word	0x00000c20
        /*028c*/ 	.word	0x000000ff
        /*0290*/ 	.word	0x000000c8
        /*0294*/ 	.short	0x0100
        /*0296*/ 	.byte	0x04
	.zero		1


	//   ....[27]....
        /*0298*/ 	.word	0x00000c30
        /*029c*/ 	.word	0x000000ff
        /*02a0*/ 	.word	0x000000e8
        /*02a4*/ 	.short	0x0100
        /*02a6*/ 	.byte	0x04
	.zero		1


	//   ....[28]....
        /*02a8*/ 	.word	0x00000c40
        /*02ac*/ 	.word	0x000000ff
        /*02b0*/ 	.word	0x000000d0
        /*02b4*/ 	.short	0x0100
        /*02b6*/ 	.byte	0x04
	.zero		1


	//   ....[29]....
        /*02b8*/ 	.word	0x00000c50
        /*02bc*/ 	.word	0x000000ff
        /*02c0*/ 	.word	0x000000f0
        /*02c4*/ 	.short	0x0100
        /*02c6*/ 	.byte	0x04
	.zero		1


	//   ....[30]....
        /*02c8*/ 	.word	0x00000c60
        /*02cc*/ 	.word	0x000000ff
        /*02d0*/ 	.word	0x000000d8
        /*02d4*/ 	.short	0x0100
        /*02d6*/ 	.byte	0x04
	.zero		1


	//   ....[31]....
        /*02d8*/ 	.word	0x00000c70
        /*02dc*/ 	.word	0x000000ff
        /*02e0*/ 	.word	0x000000f8
        /*02e4*/ 	.short	0x0100
        /*02e6*/ 	.byte	0x04
	.zero		1


	//   ....[32]....
        /*02e8*/ 	.word	0x00000d60
        /*02ec*/ 	.word	0x000000ff
        /*02f0*/ 	.word	0x00000100
        /*02f4*/ 	.short	0x0100
        /*02f6*/ 	.byte	0x04
	.zero		1


	//   ....[33]....
        /*02f8*/ 	.word	0x00000d70
        /*02fc*/ 	.word	0x000000ff
        /*0300*/ 	.word	0x00000110
        /*0304*/ 	.short	0x0100
        /*0306*/ 	.byte	0x04
	.zero		1


	//   ....[34]....
        /*0308*/ 	.word	0x00000d80
        /*030c*/ 	.word	0x000000ff
        /*0310*/ 	.word	0x00000108
        /*0314*/ 	.short	0x0100
        /*0316*/ 	.byte	0x04
	.zero		1


	//   ....[35]....
        /*0318*/ 	.word	0x00000d90
        /*031c*/ 	.word	0x000000ff
        /*0320*/ 	.word	0x00000118
        /*0324*/ 	.short	0x0100
        /*0326*/ 	.byte	0x04
	.zero		1


	//   ....[36]....
        /*0328*/ 	.word	0x00001910
        /*032c*/ 	.word	0x00000000
        /*0330*/ 	.word	0x00000110
        /*0334*/ 	.short	0x010a
        /*0336*/ 	.byte	0xff
	.zero		1


	//   ....[37]....
        /*0338*/ 	.word	0x00001940
        /*033c*/ 	.word	0x00000000
        /*0340*/ 	.word	0x00000100
        /*0344*/ 	.short	0x0101
        /*0346*/ 	.byte	0xff
	.zero		1


	//   ....[38]....
        /*0348*/ 	.word	0x000019f0
        /*034c*/ 	.word	0x000000ff
        /*0350*/ 	.word	0x00000040
        /*0354*/ 	.short	0x010a
        /*0356*/ 	.byte	0x04
	.zero		1


	//   ....[39]....
        /*0358*/ 	.word	0x00001a70
        /*035c*/ 	.word	0x000000ff
        /*0360*/ 	.word	0x00000040
        /*0364*/ 	.short	0x010a
        /*0366*/ 	.byte	0x21
	.zero		1


	//   ....[40]....
        /*0368*/ 	.word	0x00001c00
        /*036c*/ 	.word	0x000000ff
        /*0370*/ 	.word	0x00000040
        /*0374*/ 	.short	0x010a
        /*0376*/ 	.byte	0x08
	.zero		1


	//   ....[41]....
        /*0378*/ 	.word	0x00001d20
        /*037c*/ 	.word	0x000000ff
        /*0380*/ 	.word	0x00000098
        /*0384*/ 	.short	0x0101
        /*0386*/ 	.byte	0x07
	.zero		1


	//   ....[42]....
        /*0388*/ 	.word	0x00001d40
        /*038c*/ 	.word	0x000000ff
        /*0390*/ 	.word	0x00000040
        /*0394*/ 	.short	0x010a
        /*0396*/ 	.byte	0x04
	.zero		1


	//   ....[43]....
        /*0398*/ 	.word	0x00001dc0
        /*039c*/ 	.word	0x000000ff
        /*03a0*/ 	.word	0x00000040
        /*03a4*/ 	.short	0x010a
        /*03a6*/ 	.byte	0x11
	.zero		1


	//   ....[44]....
        /*03a8*/ 	.word	0x00001f50
        /*03ac*/ 	.word	0x000000ff
        /*03b0*/ 	.word	0x00000040
        /*03b4*/ 	.short	0x010a
        /*03b6*/ 	.byte	0x06
	.zero		1


	//   ....[45]....
        /*03b8*/ 	.word	0x00002090
        /*03bc*/ 	.word	0x00000003
        /*03c0*/ 	.word	0x000000a0
        /*03c4*/ 	.short	0x010a
        /*03c6*/ 	.byte	0xff
	.zero		1


	//   ....[46]....
        /*03c8*/ 	.word	0x000021e0
        /*03cc*/ 	.word	0x00000000
        /*03d0*/ 	.word	0x00000000
        /*03d4*/ 	.short	0x0101
        /*03d6*/ 	.byte	0xff
	.zero		1


	//   ....[47]....
        /*03d8*/ 	.word	0x00002780
        /*03dc*/ 	.word	0x000000ff
        /*03e0*/ 	.word	0x00000000
        /*03e4*/ 	.short	0x010a
        /*03e6*/ 	.byte	0x04
	.zero		1


	//   ....[48]....
        /*03e8*/ 	.word	0x00002810
        /*03ec*/ 	.word	0x000000ff
        /*03f0*/ 	.word	0x00000000
        /*03f4*/ 	.short	0x010a
        /*03f6*/ 	.byte	0x05
	.zero		1


	//   ....[49]....
        /*03f8*/ 	.word	0x000028a0
        /*03fc*/ 	.word	0x000000ff
        /*0400*/ 	.word	0x00000000
        /*0404*/ 	.short	0x010a
        /*0406*/ 	.byte	0x05
	.zero		1


	//   ....[50]....
        /*0408*/ 	.word	0x00002930
        /*040c*/ 	.word	0x000000ff
        /*0410*/ 	.word	0x00000000
        /*0414*/ 	.short	0x010a
        /*0416*/ 	.byte	0x05
	.zero		1


	//   ....[51]....
        /*0418*/ 	.word	0x000029c0
        /*041c*/ 	.word	0x000000ff
        /*0420*/ 	.word	0x00000000
        /*0424*/ 	.short	0x010a
        /*0426*/ 	.byte	0x05
	.zero		1


	//   ....[52]....
        /*0428*/ 	.word	0x00002a50
        /*042c*/ 	.word	0x000000ff
        /*0430*/ 	.word	0x00000000
        /*0434*/ 	.short	0x010a
        /*0436*/ 	.byte	0x05
	.zero		1


	//   ....[53]....
        /*0438*/ 	.word	0x00002ae0
        /*043c*/ 	.word	0x000000ff
        /*0440*/ 	.word	0x00000000
        /*0444*/ 	.short	0x010a
        /*0446*/ 	.byte	0x05
	.zero		1


	//   ....[54]....
        /*0448*/ 	.word	0x00002b80
        /*044c*/ 	.word	0x00000000
        /*0450*/ 	.word	0x00000000
        /*0454*/ 	.short	0x010a
        /*0456*/ 	.byte	0xff
	.zero		1


	//   ....[55]....
        /*0458*/ 	.word	0x00002ca0
        /*045c*/ 	.word	0x00000002
        /*0460*/ 	.word	0x00000100
        /*0464*/ 	.short	0x010a
        /*0466*/ 	.byte	0xff
	.zero		1


	//   ....[56]....
        /*0468*/ 	.word	0x00002d10
        /*046c*/ 	.word	0x00000002
        /*0470*/ 	.word	0x00000000
        /*0474*/ 	.short	0x0101
        /*0476*/ 	.byte	0xff
	.zero		1


	//   ....[57]....
        /*0478*/ 	.word	0x00002d30
        /*047c*/ 	.word	0x000000ff
        /*0480*/ 	.word	0x000000b0
        /*0484*/ 	.short	0x010a
        /*0486*/ 	.byte	0x04
	.zero		1


	//   ....[58]....
        /*0488*/ 	.word	0x00002e50
        /*048c*/ 	.word	0x00000002
        /*0490*/ 	.word	0x000000a0
        /*0494*/ 	.short	0x010a
        /*0496*/ 	.byte	0xff
	.zero		1


	//   ....[59]....
        /*0498*/ 	.word	0x00002f50
        /*049c*/ 	.word	0x00000002
        /*04a0*/ 	.word	0x00000000
        /*04a4*/ 	.short	0x0101
        /*04a6*/ 	.byte	0xff
	.zero		1


	//   ....[60]....
        /*04a8*/ 	.word	0x00002fe0
        /*04ac*/ 	.word	0x000000ff
        /*04b0*/ 	.word	0x000000b0
        /*04b4*/ 	.short	0x0106
        /*04b6*/ 	.byte	0x04
	.zero		1


	//   ....[61]....
        /*04b8*/ 	.word	0x00003000
        /*04bc*/ 	.word	0x000000ff
        /*04c0*/ 	.word	0x000000b0
        /*04c4*/ 	.short	0x010a
        /*04c6*/ 	.byte	0x04
	.zero		1


	//   ....[62]....
        /*04c8*/ 	.word	0x00003090
        /*04cc*/ 	.word	0x000000ff
        /*04d0*/ 	.word	0x000000b0
        /*04d4*/ 	.short	0x0106
        /*04d6*/ 	.byte	0x07
	.zero		1


	//   ....[63]....
        /*04d8*/ 	.word	0x000030d0
        /*04dc*/ 	.word	0x00000000
        /*04e0*/ 	.word	0x000000b0
        /*04e4*/ 	.short	0x010a
        /*04e6*/ 	.byte	0xff
	.zero		1


	//   ....[64]....
        /*04e8*/ 	.word	0x00003620
        /*04ec*/ 	.word	0x00000000
        /*04f0*/ 	.word	0x000000a0
        /*04f4*/ 	.short	0x010a
        /*04f6*/ 	.byte	0xff
	.zero		1


	//   ....[65]....
        /*04f8*/ 	.word	0x00003730
        /*04fc*/ 	.word	0x00000003
        /*0500*/ 	.word	0x00000000
        /*0504*/ 	.short	0x0101
        /*0506*/ 	.byte	0xff
	.zero		1


	//   ....[66]....
        /*0508*/ 	.word	0x00003740
        /*050c*/ 	.word	0x000000ff
        /*0510*/ 	.word	0x00000000
        /*0514*/ 	.short	0x010a
        /*0516*/ 	.byte	0x04
	.zero		1


	//   ....[67]....
        /*0518*/ 	.word	0x00003760
        /*051c*/ 	.word	0x000000ff
        /*0520*/ 	.word	0x000000e0
        /*0524*/ 	.short	0x010a
        /*0526*/ 	.byte	0x1e
	.zero		1


	//   ....[68]....
        /*0528*/ 	.word	0x00003830
        /*052c*/ 	.word	0x000000ff
        /*0530*/ 	.word	0x00000000
        /*0534*/ 	.short	0x010a
        /*0536*/ 	.byte	0x05
	.zero		1


	//   ....[69]....
        /*0538*/ 	.word	0x00003970
        /*053c*/ 	.word	0x000000ff
        /*0540*/ 	.word	0x00000000
        /*0544*/ 	.short	0x010a
        /*0546*/ 	.byte	0x04
	.zero		1


	//   ....[70]....
        /*0548*/ 	.word	0x00003c00
        /*054c*/ 	.word	0x000000ff
        /*0550*/ 	.word	0x00000000
        /*0554*/ 	.short	0x010a
        /*0556*/ 	.byte	0x04
	.zero		1


	//   ....[71]....
        /*0558*/ 	.word	0x00003c90
        /*055c*/ 	.word	0x000000ff
        /*0560*/ 	.word	0x00000000
        /*0564*/ 	.short	0x010a
        /*0566*/ 	.byte	0x05
	.zero		1


	//   ....[72]....
        /*0568*/ 	.word	0x00003d20
        /*056c*/ 	.word	0x000000ff
        /*0570*/ 	.word	0x00000000
        /*0574*/ 	.short	0x010a
        /*0576*/ 	.byte	0x05
	.zero		1


	//   ....[73]....
        /*0578*/ 	.word	0x00003db0
        /*057c*/ 	.word	0x000000ff
        /*0580*/ 	.word	0x00000000
        /*0584*/ 	.short	0x010a
        /*0586*/ 	.byte	0x04
	.zero		1


	//   ....[74]....
        /*0588*/ 	.word	0x00004250
        /*058c*/ 	.word	0x00000007
        /*0590*/ 	.word	0x000000a0
        /*0594*/ 	.short	0x010a
        /*0596*/ 	.byte	0xff
	.zero		1


	//   ....[75]....
        /*0598*/ 	.word	0x000043c0
        /*059c*/ 	.word	0x00000000
        /*05a0*/ 	.word	0x00000000
        /*05a4*/ 	.short	0x0101
        /*05a6*/ 	.byte	0xff
	.zero		1


	//   ....[76]....
        /*05a8*/ 	.word	0x00004830
        /*05ac*/ 	.word	0x000000ff
        /*05b0*/ 	.word	0x00000098
        /*05b4*/ 	.short	0x010a
        /*05b6*/ 	.byte	0x11
	.zero		1


	//   ....[77]....
        /*05b8*/ 	.word	0x000049b0
        /*05bc*/ 	.word	0x000000ff
        /*05c0*/ 	.word	0x00000088
        /*05c4*/ 	.short	0x010a
        /*05c6*/ 	.byte	0x11
	.zero		1


	//   ....[78]....
        /*05c8*/ 	.word	0x00004bc0
        /*05cc*/ 	.word	0x000000ff
        /*05d0*/ 	.word	0x00000080
        /*05d4*/ 	.short	0x010b
        /*05d6*/ 	.byte	0x11
	.zero		1


	//   ....[79]....
        /*05d8*/ 	.word	0x00004bd0
        /*05dc*/ 	.word	0x000000ff
        /*05e0*/ 	.word	0x00000000
        /*05e4*/ 	.short	0x0101
        /*05e6*/ 	.byte	0x1b
	.zero		1


	//   ....[80]....
        /*05e8*/ 	.word	0x00004c10
        /*05ec*/ 	.word	0x00000000
        /*05f0*/ 	.word	0x00000088
        /*05f4*/ 	.short	0x010a
        /*05f6*/ 	.byte	0xff
	.zero		1


	//   ....[81]....
        /*05f8*/ 	.word	0x00004f20
        /*05fc*/ 	.word	0x00000003
        /*0600*/ 	.word	0x000000a0
        /*0604*/ 	.short	0x010a
        /*0606*/ 	.byte	0xff
	.zero		1


	//   ....[82]....
        /*0608*/ 	.word	0x000050a0
        /*060c*/ 	.word	0x00000000
        /*0610*/ 	.word	0x00000000
        /*0614*/ 	.short	0x0101
        /*0616*/ 	.byte	0xff
	.zero		1


	//   ....[83]....
        /*0618*/ 	.word	0x00005b40
        /*061c*/ 	.word	0x000000ff
        /*0620*/ 	.word	0x00000080
        /*0624*/ 	.short	0x010a
        /*0626*/ 	.byte	0x2c
	.zero		1


	//   ....[84]....
        /*0628*/ 	.word	0x00005b50
        /*062c*/ 	.word	0x00000016
        /*0630*/ 	.word	0x000000c0
        /*0634*/ 	.short	0x010a
        /*0636*/ 	.byte	0xff
	.zero		1


	//   ....[85]....
        /*0638*/ 	.word	0x00005ce0
        /*063c*/ 	.word	0x000000ff
        /*0640*/ 	.word	0x00000080
        /*0644*/ 	.short	0x010a
        /*0646*/ 	.byte	0x2c
	.zero		1


	//   ....[86]....
        /*0648*/ 	.word	0x00005de0
        /*064c*/ 	.word	0x000000ff
        /*0650*/ 	.word	0x00000000
        /*0654*/ 	.short	0x0101
        /*0656*/ 	.byte	0x04
	.zero		1


	//   ....[87]....
        /*0658*/ 	.word	0x00005e40
        /*065c*/ 	.word	0x00000016
        /*0660*/ 	.word	0x000000c0
        /*0664*/ 	.short	0x010a
        /*0666*/ 	.byte	0xff
	.zero		1


	//   ....[88]....
        /*0668*/ 	.word	0x000064a0
        /*066c*/ 	.word	0x000000ff
        /*0670*/ 	.word	0x00000000
        /*0674*/ 	.short	0x0101
        /*0676*/ 	.byte	0x04
	.zero		1


	//   ....[89]....
        /*0678*/ 	.word	0x000072a0
        /*067c*/ 	.word	0x00000000
        /*0680*/ 	.word	0x00000110
        /*0684*/ 	.short	0x010a
        /*0686*/ 	.byte	0xff
	.zero		1


	//   ....[90]....
        /*0688*/ 	.word	0x00007300
        /*068c*/ 	.word	0x00000000
        /*0690*/ 	.word	0x00000040
        /*0694*/ 	.short	0x010a
        /*0696*/ 	.byte	0xff
	.zero		1


	//   ....[91]....
        /*0698*/ 	.word	0x00007360
        /*069c*/ 	.word	0x00000000
        /*06a0*/ 	.word	0x00000040
        /*06a4*/ 	.short	0x010a
        /*06a6*/ 	.byte	0xff
	.zero		1


	//   ....[92]....
        /*06a8*/ 	.word	0x000073b0
        /*06ac*/ 	.word	0x00000003
        /*06b0*/ 	.word	0x000000a0
        /*06b4*/ 	.short	0x010a
        /*06b6*/ 	.byte	0xff
	.zero		1


	//   ....[93]....
        /*06b8*/ 	.word	0x00007410
        /*06bc*/ 	.word	0x00000000
        /*06c0*/ 	.word	0x00000000
        /*06c4*/ 	.short	0x010a
        /*06c6*/ 	.byte	0xff
	.zero		1


	//   ....[94]....
        /*06c8*/ 	.word	0x00007470
        /*06cc*/ 	.word	0x00000000
        /*06d0*/ 	.word	0x00000000
        /*06d4*/ 	.short	0x010a
        /*06d6*/ 	.byte	0xff
	.zero		1


	//   ....[95]....
        /*06d8*/ 	.word	0x000074d0
        /*06dc*/ 	.word	0x00000000
        /*06e0*/ 	.word	0x00000000
        /*06e4*/ 	.short	0x010a
        /*06e6*/ 	.byte	0xff
	.zero		1


	//   ....[96]....
        /*06e8*/ 	.word	0x00007530
        /*06ec*/ 	.word	0x00000000
        /*06f0*/ 	.word	0x00000000
        /*06f4*/ 	.short	0x010a
        /*06f6*/ 	.byte	0xff
	.zero		1


	//   ....[97]....
        /*06f8*/ 	.word	0x00007590
        /*06fc*/ 	.word	0x00000000
        /*0700*/ 	.word	0x00000000
        /*0704*/ 	.short	0x010a
        /*0706*/ 	.byte	0xff
	.zero		1


	//   ....[98]....
        /*0708*/ 	.word	0x000075f0
        /*070c*/ 	.word	0x00000000
        /*0710*/ 	.word	0x00000000
        /*0714*/ 	.short	0x010a
        /*0716*/ 	.byte	0xff
	.zero		1


	//   ....[99]....
        /*0718*/ 	.word	0x00007650
        /*071c*/ 	.word	0x00000000
        /*0720*/ 	.word	0x00000000
        /*0724*/ 	.short	0x010a
        /*0726*/ 	.byte	0xff
	.zero		1


	//   ....[100]....
        /*0728*/ 	.word	0x000076a0
        /*072c*/ 	.word	0x00000002
        /*0730*/ 	.word	0x00000100
        /*0734*/ 	.short	0x010a
        /*0736*/ 	.byte	0xff
	.zero		1


	//   ....[101]....
        /*0738*/ 	.word	0x00007700
        /*073c*/ 	.word	0x00000002
        /*0740*/ 	.word	0x000000b0
        /*0744*/ 	.short	0x010a
        /*0746*/ 	.byte	0xff
	.zero		1


	//   ....[102]....
        /*0748*/ 	.word	0x00007750
        /*074c*/ 	.word	0x00000002
        /*0750*/ 	.word	0x000000a0
        /*0754*/ 	.short	0x010a
        /*0756*/ 	.byte	0xff
	.zero		1


	//   ....[103]....
        /*0758*/ 	.word	0x000077b0
        /*075c*/ 	.word	0x00000000
        /*0760*/ 	.word	0x000000b0
        /*0764*/ 	.short	0x010a
        /*0766*/ 	.byte	0xff
	.zero		1


	//   ....[104]....
        /*0768*/ 	.word	0x00007800
        /*076c*/ 	.word	0x00000000
        /*0770*/ 	.word	0x000000a0
        /*0774*/ 	.short	0x010a
        /*0776*/ 	.byte	0xff
	.zero		1


	//   ....[105]....
        /*0778*/ 	.word	0x00007860
        /*077c*/ 	.word	0x00000002
        /*0780*/ 	.word	0x000000e0
        /*0784*/ 	.short	0x010a
        /*0786*/ 	.byte	0xff
	.zero		1


	//   ....[106]....
        /*0788*/ 	.word	0x000078c0
        /*078c*/ 	.word	0x00000000
        /*0790*/ 	.word	0x00000000
        /*0794*/ 	.short	0x010a
        /*0796*/ 	.byte	0xff
	.zero		1


	//   ....[107]....
        /*0798*/ 	.word	0x00007920
        /*079c*/ 	.word	0x00000000
        /*07a0*/ 	.word	0x00000000
        /*07a4*/ 	.short	0x010a
        /*07a6*/ 	.byte	0xff
	.zero		1


	//   ....[108]....
        /*07a8*/ 	.word	0x00007980
        /*07ac*/ 	.word	0x00000000
        /*07b0*/ 	.word	0x00000000
        /*07b4*/ 	.short	0x010a
        /*07b6*/ 	.byte	0xff
	.zero		1


	//   ....[109]....
        /*07b8*/ 	.word	0x000079e0
        /*07bc*/ 	.word	0x00000000
        /*07c0*/ 	.word	0x00000000
        /*07c4*/ 	.short	0x010a
        /*07c6*/ 	.byte	0xff
	.zero		1


	//   ....[110]....
        /*07c8*/ 	.word	0x00007a40
        /*07cc*/ 	.word	0x00000000
        /*07d0*/ 	.word	0x00000000
        /*07d4*/ 	.short	0x010a
        /*07d6*/ 	.byte	0xff
	.zero		1


	//   ....[111]....
        /*07d8*/ 	.word	0x00007a90
        /*07dc*/ 	.word	0x00000007
        /*07e0*/ 	.word	0x000000a0
        /*07e4*/ 	.short	0x010a
        /*07e6*/ 	.byte	0xff
	.zero		1


	//   ....[112]....
        /*07e8*/ 	.word	0x00007af0
        /*07ec*/ 	.word	0x00000000
        /*07f0*/ 	.word	0x00000098
        /*07f4*/ 	.short	0x010a
        /*07f6*/ 	.byte	0xff
	.zero		1


	//   ....[113]....
        /*07f8*/ 	.word	0x00007b50
        /*07fc*/ 	.word	0x00000000
        /*0800*/ 	.word	0x00000088
        /*0804*/ 	.short	0x010a
        /*0806*/ 	.byte	0xff
	.zero		1


	//   ....[114]....
        /*0808*/ 	.word	0x00007ba0
        /*080c*/ 	.word	0x00000003
        /*0810*/ 	.word	0x000000a0
        /*0814*/ 	.short	0x010a
        /*0816*/ 	.byte	0xff
	.zero		1


	//   ....[115]....
        /*0818*/ 	.word	0x00007c00
        /*081c*/ 	.word	0x00000000
        /*0820*/ 	.word	0x00000080
        /*0824*/ 	.short	0x010a
        /*0826*/ 	.byte	0xff
	.zero		1


	//   ....[116]....
        /*0828*/ 	.word	0x00007c50
        /*082c*/ 	.word	0x00000016
        /*0830*/ 	.word	0x000000c0
        /*0834*/ 	.short	0x010a
        /*0836*/ 	.byte	0xff
	.zero		1


	//----- nvinfo : EIATTR_NUM_MBARRIERS
	.align		4
.L_47:
        /*0838*/ 	.byte	0x03, 0x38
        /*083a*/ 	.short	0x0024


	//----- nvinfo : EIATTR_EXIT_INSTR_OFFSETS
	.align		4
        /*083c*/ 	.byte	0x04, 0x1c
        /*083e*/ 	.short	(.L_49 - .L_48)


	//   ....[0]....
.L_48:
        /*0840*/ 	.word	0x00002bb0


	//   ....[1]....
        /*0844*/ 	.word	0x000030a0


	//   ....[2]....
        /*0848*/ 	.word	0x00003100


	//   ....[3]....
        /*084c*/ 	.word	0x00004010


	//   ....[4]....
        /*0850*/ 	.word	0x00004c40


	//   ....[5]....
        /*0854*/ 	.word	0x00004c80


	//   ....[6]....
        /*0858*/ 	.word	0x00007290


	//----- nvinfo : EIATTR_MAX_THREADS
	.align		4
.L_49:
        /*085c*/ 	.byte	0x04, 0x05
        /*085e*/ 	.short	(.L_51 - .L_50)
.L_50:
        /*0860*/ 	.word	0x00000100
        /*0864*/ 	.word	0x00000001
        /*0868*/ 	.word	0x00000001


	//----- nvinfo : EIATTR_CRS_STACK_SIZE
	.align		4
.L_51:
        /*086c*/ 	.byte	0x04, 0x1e
        /*086e*/ 	.short	(.L_53 - .L_52)
.L_52:
        /*0870*/ 	.word	0x00000000


	//----- nvinfo : EIATTR_CBANK_PARAM_SIZE
	.align		4
.L_53:
        /*0874*/ 	.byte	0x03, 0x19
        /*0876*/ 	.short	0x0800


	//----- nvinfo : EIATTR_PARAM_CBANK
	.align		4
        /*0878*/ 	.byte	0x04, 0x0a
        /*087a*/ 	.short	(.L_55 - .L_54)
	.align		4
.L_54:
        /*087c*/ 	.word	index@(.nv.constant0._ZN7cutlass13device_kernelINS_4gemm6kernel13GemmUniversalIN4cute5tupleIJiiiiEEENS1_10collective13CollectiveMmaINS1_35MainloopSm100TmaUmmaWarpSpecializedILi8ELi2ELi4ENS5_IJNS4_1CILi1EEENSA_ILi4EEESB_EEEEENS5_IJNSA_ILi128EEENSA_ILi64EEESF_EEENS_12float_e5m2_tENS5_IJlSB_lEEESI_SJ_NS4_8TiledMMAINS4_8MMA_AtomIJNS4_10MMA_TraitsINS4_19SM100_MMA_F8F6F4_SSEJSI_SI_fSF_SG_NS4_17integral_constantINS4_4UMMA5MajorELSQ_0EEESR_NSO_INSP_7ScaleInELSS_0EEEST_EEEEEENS4_6LayoutINS5_IJSB_SB_SB_EEENS5_IJNSA_ILi0EEESY_SY_EEEEENS5_IJNS4_10UnderscoreES11_S11_EEEEENS4_23SM90_TMA_LOAD_MULTICASTENS4_14ComposedLayoutINS4_7SwizzleILi3ELi4ELi3EEENS4_18smem_ptr_flag_bitsILi8EEENSW_INS5_IJNSA_ILi8EEESF_EEENS5_IJSF_SB_EEEEEEEvNS4_8identityENS4_13SM90_TMA_LOADES1E_vS1F_EENS_8epilogue10collective18CollectiveEpilogueINS1I_23Sm100TmaWarpSpecializedILi1ELi1ELi64ELb0ELb0EEEJSH_NS5_IJNSW_ISF_SB_EENSW_ISG_SB_EEEEESI_SJ_SI_SJ_NS1I_6fusion15FusionCallbacksIS1M_NS1Q_17LinearCombinationISI_fSI_fLNS_15FloatRoundStyleE2EEESH_S1P_JEEENS4_5SM1004TMEM4LOAD26SM100_TMEM_LOAD_32dp32b64xES1G_NS15_INS16_ILi2ELi4ELi3EEES19_NSW_INS5_IJS1A_SG_EEENS5_IJSG_SB_EEEEEEENS4_39AutoVectorizingCopyWithAssumedAlignmentILi128EEENS4_14SM90_TMA_STOREES24_S26_S26_EEEvvEEEEvNT_6ParamsE)
        /*0880*/ 	.short	0x0380
        /*0882*/ 	.short	0x0800


	//----- nvinfo : EIATTR_SW_WAR
	.align		4
.L_55:
        /*0884*/ 	.byte	0x04, 0x36
        /*0886*/ 	.short	(.L_57 - .L_56)
.L_56:
        /*0888*/ 	.word	0x00000008
.L_57:


//--------------------- .nv.callgraph             --------------------------
	.section	.nv.callgraph,"",@"SHT_CUDA_CALLGRAPH"
	.align	4
	.sectionentsize	8
	.align		4
        /*0000*/ 	.word	0x00000000
	.align		4
        /*0004*/ 	.word	0xffffffff
	.align		4
        /*0008*/ 	.word	index@(_ZN7cutlass13device_kernelINS_4gemm6kernel13GemmUniversalIN4cute5tupleIJiiiiEEENS1_10collective13CollectiveMmaINS1_35MainloopSm100TmaUmmaWarpSpecializedILi8ELi2ELi4ENS5_IJNS4_1CILi1EEENSA_ILi4EEESB_EEEEENS5_IJNSA_ILi128EEENSA_ILi64EEESF_EEENS_12float_e5m2_tENS5_IJlSB_lEEESI_SJ_NS4_8TiledMMAINS4_8MMA_AtomIJNS4_10MMA_TraitsINS4_19SM100_MMA_F8F6F4_SSEJSI_SI_fSF_SG_NS4_17integral_constantINS4_4UMMA5MajorELSQ_0EEESR_NSO_INSP_7ScaleInELSS_0EEEST_EEEEEENS4_6LayoutINS5_IJSB_SB_SB_EEENS5_IJNSA_ILi0EEESY_SY_EEEEENS5_IJNS4_10UnderscoreES11_S11_EEEEENS4_23SM90_TMA_LOAD_MULTICASTENS4_14ComposedLayoutINS4_7SwizzleILi3ELi4ELi3EEENS4_18smem_ptr_flag_bitsILi8EEENSW_INS5_IJNSA_ILi8EEESF_EEENS5_IJSF_SB_EEEEEEEvNS4_8identityENS4_13SM90_TMA_LOADES1E_vS1F_EENS_8epilogue10collective18CollectiveEpilogueINS1I_23Sm100TmaWarpSpecializedILi1ELi1ELi64ELb0ELb0EEEJSH_NS5_IJNSW_ISF_SB_EENSW_ISG_SB_EEEEESI_SJ_SI_SJ_NS1I_6fusion15FusionCallbacksIS1M_NS1Q_17LinearCombinationISI_fSI_fLNS_15FloatRoundStyleE2EEESH_S1P_JEEENS4_5SM1004TMEM4LOAD26SM100_TMEM_LOAD_32dp32b64xES1G_NS15_INS16_ILi2ELi4ELi3EEES19_NSW_INS5_IJS1A_SG_EEENS5_IJSG_SB_EEEEEEENS4_39AutoVectorizingCopyWithAssumedAlignmentILi128EEENS4_14SM90_TMA_STOREES24_S26_S26_EEEvvEEEEvNT_6ParamsE)
	.align		4
        /*000c*/ 	.word	index@(__assertfail)
	.align		4
        /*0010*/ 	.word	0x00000000
	.align		4
        /*0014*/ 	.word	0xfffffffe
	.align		4
        /*0018*/ 	.word	0x00000000
	.align		4
        /*001c*/ 	.word	0xfffffffd
	.align		4
        /*0020*/ 	.word	0x00000000
	.align		4
        /*0024*/ 	.word	0xfffffffc


//--------------------- .nv.constant4             --------------------------
	.section	.nv.constant4,"a",@progbits
	.align	8
	.align		8
.nv.constant4:
        /*0000*/ 	.dword	__assertfail
	.align		8
        /*0008*/ 	.dword	__unnamed_1
	.align		8
        /*0010*/ 	.dword	__unnamed_2
	.align		8
        /*0018*/ 	.dword	_ZN40_INTERNAL_40ffa25b_4_k_cu_b84aaf28_344554cuda3std3__45__cpo5beginE
	.align		8
        /*0020*/ 	.dword	_ZN40_INTERNAL_40ffa25b_4_k_cu_b84aaf28_344554cuda3std3__45__cpo3endE
	.align		8
        /*0028*/ 	.dword	_ZN40_INTERNAL_40ffa25b_4_k_cu_b84aaf28_344554cuda3std3__45__cpo6cbeginE
	.align		8
        /*0030*/ 	.dword	_ZN40_INTERNAL_40ffa25b_4_k_cu_b84aaf28_344554cuda3std3__45__cpo4cendE
	.align		8
        /*0038*/ 	.dword	_ZN40_INTERNAL_40ffa25b_4_k_cu_b84aaf28_344554cuda3std3__442_GLOBAL__N__40ffa25b_4_k_cu_b84aaf28_344556ignoreE
	.align		8
        /*0040*/ 	.dword	_ZN40_INTERNAL_40ffa25b_4_k_cu_b84aaf28_344554cuda3std3__419piecewise_constructE
	.align		8
        /*0048*/ 	.dword	_ZN40_INTERNAL_40ffa25b_4_k_cu_b84aaf28_344554cuda3std3__48in_placeE
	.align		8
        /*0050*/ 	.dword	_ZN40_INTERNAL_40ffa25b_4_k_cu_b84aaf28_344554cuda3std6ranges3__45__cpo4swapE
	.align		8
        /*0058*/ 	.dword	_ZN40_INTERNAL_40ffa25b_4_k_cu_b84aaf28_344554cuda3std6ranges3__45__cpo9iter_moveE
	.align		8
        /*0060*/ 	.dword	_ZN40_INTERNAL_40ffa25b_4_k_cu_b84aaf28_344554cute7productE
	.align		8
        /*0068*/ 	.dword	_ZN40_INTERNAL_40ffa25b_4_k_cu_b84aaf28_344554cute1_E
	.align		8
        /*0070*/ 	.dword	$str$25
	.align		8
        /*0078*/ 	.dword	$str$26
	.align		8
        /*0080*/ 	.dword	$str$27
	.align		8
        /*0088*/ 	.dword	$str$28


//--------------------- .text._ZN7cutlass13device_kernelINS_4gemm6kernel13GemmUniversalIN4cute5tupleIJiiiiEEENS1_10collective13CollectiveMmaINS1_35MainloopSm100TmaUmmaWarpSpecializedILi8ELi2ELi4ENS5_IJNS4_1CILi1EEENSA_ILi4EEESB_EEEEENS5_IJNSA_ILi128EEENSA_ILi64EEESF_EEENS_12float_e5m2_tENS5_IJlSB_lEEESI_SJ_NS4_8TiledMMAINS4_8MMA_AtomIJNS4_10MMA_TraitsINS4_19SM100_MMA_F8F6F4_SSEJSI_SI_fSF_SG_NS4_17integral_constantINS4_4UMMA5MajorELSQ_0EEESR_NSO_INSP_7ScaleInELSS_0EEEST_EEEEEENS4_6LayoutINS5_IJSB_SB_SB_EEENS5_IJNSA_ILi0EEESY_SY_EEEEENS5_IJNS4_10UnderscoreES11_S11_EEEEENS4_23SM90_TMA_LOAD_MULTICASTENS4_14ComposedLayoutINS4_7SwizzleILi3ELi4ELi3EEENS4_18smem_ptr_flag_bitsILi8EEENSW_INS5_IJNSA_ILi8EEESF_EEENS5_IJSF_SB_EEEEEEEvNS4_8identityENS4_13SM90_TMA_LOADES1E_vS1F_EENS_8epilogue10collective18CollectiveEpilogueINS1I_23Sm100TmaWarpSpecializedILi1ELi1ELi64ELb0ELb0EEEJSH_NS5_IJNSW_ISF_SB_EENSW_ISG_SB_EEEEESI_SJ_SI_SJ_NS1I_6fusion15FusionCallbacksIS1M_NS1Q_17LinearCombinationISI_fSI_fLNS_15FloatRoundStyleE2EEESH_S1P_JEEENS4_5SM1004TMEM4LOAD26SM100_TMEM_LOAD_32dp32b64xES1G_NS15_INS16_ILi2ELi4ELi3EEES19_NSW_INS5_IJS1A_SG_EEENS5_IJSG_SB_EEEEEEENS4_39AutoVectorizingCopyWithAssumedAlignmentILi128EEENS4_14SM90_TMA_STOREES24_S26_S26_EEEvvEEEEvNT_6ParamsE --------------------------
	.section	.text._ZN7cutlass13device_kernelINS_4gemm6kernel13GemmUniversalIN4cute5tupleIJiiiiEEENS1_10collective13CollectiveMmaINS1_35MainloopSm100TmaUmmaWarpSpecializedILi8ELi2ELi4ENS5_IJNS4_1CILi1EEENSA_ILi4EEESB_EEEEENS5_IJNSA_ILi128EEENSA_ILi64EEESF_EEENS_12float_e5m2_tENS5_IJlSB_lEEESI_SJ_NS4_8TiledMMAINS4_8MMA_AtomIJNS4_10MMA_TraitsINS4_19SM100_MMA_F8F6F4_SSEJSI_SI_fSF_SG_NS4_17integral_constantINS4_4UMMA5MajorELSQ_0EEESR_NSO_INSP_7ScaleInELSS_0EEEST_EEEEEENS4_6LayoutINS5_IJSB_SB_SB_EEENS5_IJNSA_ILi0EEESY_SY_EEEEENS5_IJNS4_10UnderscoreES11_S11_EEEEENS4_23SM90_TMA_LOAD_MULTICASTENS4_14ComposedLayoutINS4_7SwizzleILi3ELi4ELi3EEENS4_18smem_ptr_flag_bitsILi8EEENSW_INS5_IJNSA_ILi8EEESF_EEENS5_IJSF_SB_EEEEEEEvNS4_8identityENS4_13SM90_TMA_LOADES1E_vS1F_EENS_8epilogue10collective18CollectiveEpilogueINS1I_23Sm100TmaWarpSpecializedILi1ELi1ELi64ELb0ELb0EEEJSH_NS5_IJNSW_ISF_SB_EENSW_ISG_SB_EEEEESI_SJ_SI_SJ_NS1I_6fusion15FusionCallbacksIS1M_NS1Q_17LinearCombinationISI_fSI_fLNS_15FloatRoundStyleE2EEESH_S1P_JEEENS4_5SM1004TMEM4LOAD26SM100_TMEM_LOAD_32dp32b64xES1G_NS15_INS16_ILi2ELi4ELi3EEES19_NSW_INS5_IJS1A_SG_EEENS5_IJSG_SB_EEEEEEENS4_39AutoVectorizingCopyWithAssumedAlignmentILi128EEENS4_14SM90_TMA_STOREES24_S26_S26_EEEvvEEEEvNT_6ParamsE,"ax",@progbits
	.align	128
.text._ZN7cutlass13device_kernelINS_4gemm6kernel13GemmUniversalIN4cute5tupleIJiiiiEEENS1_10collective13CollectiveMmaINS1_35MainloopSm100TmaUmmaWarpSpecializedILi8ELi2ELi4ENS5_IJNS4_1CILi1EEENSA_ILi4EEESB_EEEEENS5_IJNSA_ILi128EEENSA_ILi64EEESF_EEENS_12float_e5m2_tENS5_IJlSB_lEEESI_SJ_NS4_8TiledMMAINS4_8MMA_AtomIJNS4_10MMA_TraitsINS4_19SM100_MMA_F8F6F4_SSEJSI_SI_fSF_SG_NS4_17integral_constantINS4_4UMMA5MajorELSQ_0EEESR_NSO_INSP_7ScaleInELSS_0EEEST_EEEEEENS4_6LayoutINS5_IJSB_SB_SB_EEENS5_IJNSA_ILi0EEESY_SY_EEEEENS5_IJNS4_10UnderscoreES11_S11_EEEEENS4_23SM90_TMA_LOAD_MULTICASTENS4_14ComposedLayoutINS4_7SwizzleILi3ELi4ELi3EEENS4_18smem_ptr_flag_bitsILi8EEENSW_INS5_IJNSA_ILi8EEESF_EEENS5_IJSF_SB_EEEEEEEvNS4_8identityENS4_13SM90_TMA_LOADES1E_vS1F_EENS_8epilogue10collective18CollectiveEpilogueINS1I_23Sm100TmaWarpSpecializedILi1ELi1ELi64ELb0ELb0EEEJSH_NS5_IJNSW_ISF_SB_EENSW_ISG_SB_EEEEESI_SJ_SI_SJ_NS1I_6fusion15FusionCallbacksIS1M_NS1Q_17LinearCombinationISI_fSI_fLNS_15FloatRoundStyleE2EEESH_S1P_JEEENS4_5SM1004TMEM4LOAD26SM100_TMEM_LOAD_32dp32b64xES1G_NS15_INS16_ILi2ELi4ELi3EEES19_NSW_INS5_IJS1A_SG_EEENS5_IJSG_SB_EEEEEEENS4_39AutoVectorizingCopyWithAssumedAlignmentILi128EEENS4_14SM90_TMA_STOREES24_S26_S26_EEEvvEEEEvNT_6ParamsE:
        .type           _ZN7cutlass13device_kernelINS_4gemm6kernel13GemmUniversalIN4cute5tupleIJiiiiEEENS1_10collective13CollectiveMmaINS1_35MainloopSm100TmaUmmaWarpSpecializedILi8ELi2ELi4ENS5_IJNS4_1CILi1EEENSA_ILi4EEESB_EEEEENS5_IJNSA_ILi128EEENSA_ILi64EEESF_EEENS_12float_e5m2_tENS5_IJlSB_lEEESI_SJ_NS4_8TiledMMAINS4_8MMA_AtomIJNS4_10MMA_TraitsINS4_19SM100_MMA_F8F6F4_SSEJSI_SI_fSF_SG_NS4_17integral_constantINS4_4UMMA5MajorELSQ_0EEESR_NSO_INSP_7ScaleInELSS_0EEEST_EEEEEENS4_6LayoutINS5_IJSB_SB_SB_EEENS5_IJNSA_ILi0EEESY_SY_EEEEENS5_IJNS4_10UnderscoreES11_S11_EEEEENS4_23SM90_TMA_LOAD_MULTICASTENS4_14ComposedLayoutINS4_7SwizzleILi3ELi4ELi3EEENS4_18smem_ptr_flag_bitsILi8EEENSW_INS5_IJNSA_ILi8EEESF_EEENS5_IJSF_SB_EEEEEEEvNS4_8identityENS4_13SM90_TMA_LOADES1E_vS1F_EENS_8epilogue10collective18CollectiveEpilogueINS1I_23Sm100TmaWarpSpecializedILi1ELi1ELi64ELb0ELb0EEEJSH_NS5_IJNSW_ISF_SB_EENSW_ISG_SB_EEEEESI_SJ_SI_SJ_NS1I_6fusion15FusionCallbacksIS1M_NS1Q_17LinearCombinationISI_fSI_fLNS_15FloatRoundStyleE2EEESH_S1P_JEEENS4_5SM1004TMEM4LOAD26SM100_TMEM_LOAD_32dp32b64xES1G_NS15_INS16_ILi2ELi4ELi3EEES19_NSW_INS5_IJS1A_SG_EEENS5_IJSG_SB_EEEEEEENS4_39AutoVectorizingCopyWithAssumedAlignmentILi128EEENS4_14SM90_TMA_STOREES24_S26_S26_EEEvvEEEEvNT_6ParamsE,@function
        .size           _ZN7cutlass13device_kernelINS_4gemm6kernel13GemmUniversalIN4cute5tupleIJiiiiEEENS1_10collective13CollectiveMmaINS1_35MainloopSm100TmaUmmaWarpSpecializedILi8ELi2ELi4ENS5_IJNS4_1CILi1EEENSA_ILi4EEESB_EEEEENS5_IJNSA_ILi128EEENSA_ILi64EEESF_EEENS_12float_e5m2_tENS5_IJlSB_lEEESI_SJ_NS4_8TiledMMAINS4_8MMA_AtomIJNS4_10MMA_TraitsINS4_19SM100_MMA_F8F6F4_SSEJSI_SI_fSF_SG_NS4_17integral_constantINS4_4UMMA5MajorELSQ_0EEESR_NSO_INSP_7ScaleInELSS_0EEEST_EEEEEENS4_6LayoutINS5_IJSB_SB_SB_EEENS5_IJNSA_ILi0EEESY_SY_EEEEENS5_IJNS4_10UnderscoreES11_S11_EEEEENS4_23SM90_TMA_LOAD_MULTICASTENS4_14ComposedLayoutINS4_7SwizzleILi3ELi4ELi3EEENS4_18smem_ptr_flag_bitsILi8EEENSW_INS5_IJNSA_ILi8EEESF_EEENS5_IJSF_SB_EEEEEEEvNS4_8identityENS4_13SM90_TMA_LOADES1E_vS1F_EENS_8epilogue10collective18CollectiveEpilogueINS1I_23Sm100TmaWarpSpecializedILi1ELi1ELi64ELb0ELb0EEEJSH_NS5_IJNSW_ISF_SB_EENSW_ISG_SB_EEEEESI_SJ_SI_SJ_NS1I_6fusion15FusionCallbacksIS1M_NS1Q_17LinearCombinationISI_fSI_fLNS_15FloatRoundStyleE2EEESH_S1P_JEEENS4_5SM1004TMEM4LOAD26SM100_TMEM_LOAD_32dp32b64xES1G_NS15_INS16_ILi2ELi4ELi3EEES19_NSW_INS5_IJS1A_SG_EEENS5_IJSG_SB_EEEEEEENS4_39AutoVectorizingCopyWithAssumedAlignmentILi128EEENS4_14SM90_TMA_STOREES24_S26_S26_EEEvvEEEEvNT_6ParamsE,(.L_x_148 - _ZN7cutlass13device_kernelINS_4gemm6kernel13GemmUniversalIN4cute5tupleIJiiiiEEENS1_10collective13CollectiveMmaINS1_35MainloopSm100TmaUmmaWarpSpecializedILi8ELi2ELi4ENS5_IJNS4_1CILi1EEENSA_ILi4EEESB_EEEEENS5_IJNSA_ILi128EEENSA_ILi64EEESF_EEENS_12float_e5m2_tENS5_IJlSB_lEEESI_SJ_NS4_8TiledMMAINS4_8MMA_AtomIJNS4_10MMA_TraitsINS4_19SM100_MMA_F8F6F4_SSEJSI_SI_fSF_SG_NS4_17integral_constantINS4_4UMMA5MajorELSQ_0EEESR_NSO_INSP_7ScaleInELSS_0EEEST_EEEEEENS4_6LayoutINS5_IJSB_SB_SB_EEENS5_IJNSA_ILi0EEESY_SY_EEEEENS5_IJNS4_10UnderscoreES11_S11_EEEEENS4_23SM90_TMA_LOAD_MULTICASTENS4_14ComposedLayoutINS4_7SwizzleILi3ELi4ELi3EEENS4_18smem_ptr_flag_bitsILi8EEENSW_INS5_IJNSA_ILi8EEESF_EEENS5_IJSF_SB_EEEEEEEvNS4_8identityENS4_13SM90_TMA_LOADES1E_vS1F_EENS_8epilogue10collective18CollectiveEpilogueINS1I_23Sm100TmaWarpSpecializedILi1ELi1ELi64ELb0ELb0EEEJSH_NS5_IJNSW_ISF_SB_EENSW_ISG_SB_EEEEESI_SJ_SI_SJ_NS1I_6fusion15FusionCallbacksIS1M_NS1Q_17LinearCombinationISI_fSI_fLNS_15FloatRoundStyleE2EEESH_S1P_JEEENS4_5SM1004TMEM4LOAD26SM100_TMEM_LOAD_32dp32b64xES1G_NS15_INS16_ILi2ELi4ELi3EEES19_NSW_INS5_IJS1A_SG_EEENS5_IJSG_SB_EEEEEEENS4_39AutoVectorizingCopyWithAssumedAlignmentILi128EEENS4_14SM90_TMA_STOREES24_S26_S26_EEEvvEEEEvNT_6ParamsE)
        .other          _ZN7cutlass13device_kernelINS_4gemm6kernel13GemmUniversalIN4cute5tupleIJiiiiEEENS1_10collective13CollectiveMmaINS1_35MainloopSm100TmaUmmaWarpSpecializedILi8ELi2ELi4ENS5_IJNS4_1CILi1EEENSA_ILi4EEESB_EEEEENS5_IJNSA_ILi128EEENSA_ILi64EEESF_EEENS_12float_e5m2_tENS5_IJlSB_lEEESI_SJ_NS4_8TiledMMAINS4_8MMA_AtomIJNS4_10MMA_TraitsINS4_19SM100_MMA_F8F6F4_SSEJSI_SI_fSF_SG_NS4_17integral_constantINS4_4UMMA5MajorELSQ_0EEESR_NSO_INSP_7ScaleInELSS_0EEEST_EEEEEENS4_6LayoutINS5_IJSB_SB_SB_EEENS5_IJNSA_ILi0EEESY_SY_EEEEENS5_IJNS4_10UnderscoreES11_S11_EEEEENS4_23SM90_TMA_LOAD_MULTICASTENS4_14ComposedLayoutINS4_7SwizzleILi3ELi4ELi3EEENS4_18smem_ptr_flag_bitsILi8EEENSW_INS5_IJNSA_ILi8EEESF_EEENS5_IJSF_SB_EEEEEEEvNS4_8identityENS4_13SM90_TMA_LOADES1E_vS1F_EENS_8epilogue10collective18CollectiveEpilogueINS1I_23Sm100TmaWarpSpecializedILi1ELi1ELi64ELb0ELb0EEEJSH_NS5_IJNSW_ISF_SB_EENSW_ISG_SB_EEEEESI_SJ_SI_SJ_NS1I_6fusion15FusionCallbacksIS1M_NS1Q_17LinearCombinationISI_fSI_fLNS_15FloatRoundStyleE2EEESH_S1P_JEEENS4_5SM1004TMEM4LOAD26SM100_TMEM_LOAD_32dp32b64xES1G_NS15_INS16_ILi2ELi4ELi3EEES19_NSW_INS5_IJS1A_SG_EEENS5_IJSG_SB_EEEEEEENS4_39AutoVectorizingCopyWithAssumedAlignmentILi128EEENS4_14SM90_TMA_STOREES24_S26_S26_EEEvvEEEEvNT_6ParamsE,@"STO_CUDA_ENTRY STV_DEFAULT"
_ZN7cutlass13device_kernelINS_4gemm6kernel13GemmUniversalIN4cute5tupleIJiiiiEEENS1_10collective13CollectiveMmaINS1_35MainloopSm100TmaUmmaWarpSpecializedILi8ELi2ELi4ENS5_IJNS4_1CILi1EEENSA_ILi4EEESB_EEEEENS5_IJNSA_ILi128EEENSA_ILi64EEESF_EEENS_12float_e5m2_tENS5_IJlSB_lEEESI_SJ_NS4_8TiledMMAINS4_8MMA_AtomIJNS4_10MMA_TraitsINS4_19SM100_MMA_F8F6F4_SSEJSI_SI_fSF_SG_NS4_17integral_constantINS4_4UMMA5MajorELSQ_0EEESR_NSO_INSP_7ScaleInELSS_0EEEST_EEEEEENS4_6LayoutINS5_IJSB_SB_SB_EEENS5_IJNSA_ILi0EEESY_SY_EEEEENS5_IJNS4_10UnderscoreES11_S11_EEEEENS4_23SM90_TMA_LOAD_MULTICASTENS4_14ComposedLayoutINS4_7SwizzleILi3ELi4ELi3EEENS4_18smem_ptr_flag_bitsILi8EEENSW_INS5_IJNSA_ILi8EEESF_EEENS5_IJSF_SB_EEEEEEEvNS4_8identityENS4_13SM90_TMA_LOADES1E_vS1F_EENS_8epilogue10collective18CollectiveEpilogueINS1I_23Sm100TmaWarpSpecializedILi1ELi1ELi64ELb0ELb0EEEJSH_NS5_IJNSW_ISF_SB_EENSW_ISG_SB_EEEEESI_SJ_SI_SJ_NS1I_6fusion15FusionCallbacksIS1M_NS1Q_17LinearCombinationISI_fSI_fLNS_15FloatRoundStyleE2EEESH_S1P_JEEENS4_5SM1004TMEM4LOAD26SM100_TMEM_LOAD_32dp32b64xES1G_NS15_INS16_ILi2ELi4ELi3EEES19_NSW_INS5_IJS1A_SG_EEENS5_IJSG_SB_EEEEEEENS4_39AutoVectorizingCopyWithAssumedAlignmentILi128EEENS4_14SM90_TMA_STOREES24_S26_S26_EEEvvEEEEvNT_6ParamsE:
[----:B------:R-:W1:Y:S01]  /*0000*/  LDC R1, c[0x0][0x37c] ;  /* 0x0000df00ff017b82 */ /* 0x000e620000000800 */
[----:B------:R-:W2:Y:S01]  /*0010*/  S2R R131, SR_TID.X ;  /* 0x0000000000837919 */ /* 0x000ea20000002100 */
[----:B------:R-:W3:Y:S01]  /*0020*/  LDCU.64 UR8, c[0x0][0x890] ;  /* 0x00011200ff0877ac */ /* 0x000ee20008000a00 */
[----:B------:R-:W-:Y:S02]  /*0030*/  PRMT R141, RZ, 0x7610, R141 ;  /* 0x00007610ff8d7816 */ /* 0x000fe4000000008d */
[----:B------:R-:W-:Y:S01]  /*0040*/  ELECT P3, URZ, PT ;  /* 0x0000000000ff782f */ /* 0x000fe20003860000 */
[----:B---3--:R-:W-:-:S04]  /*0050*/  UISETP.NE.U32.AND UP0, UPT, UR8, URZ, UPT ;  /* 0x000000ff0800728c */ /* 0x008fc8000bf05070 */
[----:B------:R-:W-:Y:S01]  /*0060*/  UISETP.NE.AND.EX UP0, UPT, UR9, URZ, UPT, UP0 ;  /* 0x000000ff0900728c */ /* 0x000fe2000bf05300 */
[----:B--2---:R-:W-:-:S05]  /*0070*/  SHF.R.U32.HI R142, RZ, 0x5, R131 ;  /* 0x00000005ff8e7819 */ /* 0x004fca0000011683 */
[----:B------:R-:W2:Y:S02]  /*0080*/  SHFL.IDX PT, R0, R142, RZ, 0x1f ;  /* 0x00001fff8e007589 */ /* 0x000ea400000e0000 */
[----:B--2---:R-:W-:Y:S01]  /*0090*/  R2UR UR22, R0 ;  /* 0x00000000001672ca */ /* 0x004fe200000e0000 */
[----:B-1----:R-:W-:-:S14]  /*00a0*/  BRA.U UP0, `(.L_x_0) ;  /* 0x0000000100307547 */ /* 0x002fdc000b800000 */
[----:B------:R-:W1:Y:S02]  /*00b0*/  LDCU.64 UR4, c[0x0][0x888] ;  /* 0x00011100ff0477ac */ /* 0x000e640008000a00 */
[----:B-1----:R-:W-:-:S04]  /*00c0*/  UISETP.NE.U32.AND UP0, UPT, UR4, URZ, UPT ;  /* 0x000000ff0400728c */ /* 0x002fc8000bf05070 */
[----:B------:R-:W-:-:S09]  /*00d0*/  UISETP.NE.AND.EX UP0, UPT, UR5, URZ, UPT, UP0 ;  /* 0x000000ff0500728c */ /* 0x000fd2000bf05300 */
[----:B------:R-:W-:Y:S05]  /*00e0*/  BRA.U !UP0, `(.L_x_1) ;  /* 0x0000000108147547 */ /* 0x000fea000b800000 */
[----:B------:R-:W1:Y:S01]  /*00f0*/  LDC.64 R2, c[0x0][0x888] ;  /* 0x00022200ff027b82 */ /* 0x000e620000000a00 */
[----:B------:R-:W1:Y:S02]  /*0100*/  LDCU.64 UR4, c[0x0][0x358] ;  /* 0x00006b00ff0477ac */ /* 0x000e640008000a00 */
[----:B-1----:R1:W5:Y:S01]  /*0110*/  LDG.E R71, desc[UR4][R2.64] ;  /* 0x0000000402477981 */ /* 0x002362000c1e1900 */
[----:B------:R-:W-:Y:S01]  /*0120*/  HFMA2 R141, -RZ, RZ, 0, 5.9604644775390625e-08 ;  /* 0x00000001ff8d7431 */ /* 0x000fe200000001ff */
[----:B------:R-:W-:Y:S05]  /*0130*/  BRA `(.L_x_0) ;  /* 0x00000000000c7947 */ /* 0x000fea0003800000 */
.L_x_1:
[----:B------:R-:W1:Y:S01]  /*0140*/  LDCU UR4, c[0x0][0x880] ;  /* 0x00011000ff0477ac */ /* 0x000e620008000800 */
[----:B------:R-:W-:Y:S01]  /*0150*/  HFMA2 R141, -RZ, RZ, 0, 5.9604644775390625e-08 ;  /* 0x00000001ff8d7431 */ /* 0x000fe200000001ff */
[----:B-1----:R-:W-:-:S07]  /*0160*/  MOV R71, UR4 ;  /* 0x0000000400477c02 */ /* 0x002fce0008000f00 */
.L_x_0:
[----:B------:R-:W2:Y:S02]  /*0170*/  LDCU.64 UR4, c[0x0][0x8b0] ;  /* 0x00011600ff0477ac */ /* 0x000ea40008000a00 */
[----:B--2---:R-:W-:-:S04]  /*0180*/  UISETP.NE.U32.AND UP0, UPT, UR4, URZ, UPT ;  /* 0x000000ff0400728c */ /* 0x004fc8000bf05070 */
[----:B------:R-:W-:-:S09]  /*0190*/  UISETP.NE.AND.EX UP0, UPT, UR5, URZ, UPT, UP0 ;  /* 0x000000ff0500728c */ /* 0x000fd2000bf05300 */
[----:B------:R-:W-:Y:S05]  /*01a0*/  BRA.U UP0, `(.L_x_2) ;  /* 0x0000000100287547 */ /* 0x000fea000b800000 */
[----:B------:R-:W2:Y:S02]  /*01b0*/  LDCU.64 UR4, c[0x0][0x8a8] ;  /* 0x00011500ff0477ac */ /* 0x000ea40008000a00 */
[----:B--2---:R-:W-:-:S04]  /*01c0*/  UISETP.NE.U32.AND UP0, UPT, UR4, URZ, UPT ;  /* 0x000000ff0400728c */ /* 0x004fc8000bf05070 */
[----:B------:R-:W-:-:S09]  /*01d0*/  UISETP.NE.AND.EX UP0, UPT, UR5, URZ, UPT, UP0 ;  /* 0x000000ff0500728c */ /* 0x000fd2000bf05300 */
[----:B------:R-:W-:Y:S05]  /*01e0*/  BRA.U !UP0, `(.L_x_3) ;  /* 0x0000000108107547 */ /* 0x000fea000b800000 */
[----:B-1----:R-:W1:Y:S01]  /*01f0*/  LDC.64 R2, c[0x0][0x8a8] ;  /* 0x00022a00ff027b82 */ /* 0x002e620000000a00 */
[----:B------:R-:W1:Y:S02]  /*0200*/  LDCU.64 UR4, c[0x0][0x358] ;  /* 0x00006b00ff0477ac */ /* 0x000e640008000a00 */
[----:B-1----:R2:W5:Y:S01]  /*0210*/  LDG.E R70, desc[UR4][R2.64] ;  /* 0x0000000402467981 */ /* 0x002562000c1e1900 */
[----:B------:R-:W-:Y:S05]  /*0220*/  BRA `(.L_x_2) ;  /* 0x0000000000087947 */ /* 0x000fea0003800000 */
.L_x_3:
[----:B------:R-:W2:Y:S02]  /*0230*/  LDCU UR4, c[0x0][0x8a0] ;  /* 0x00011400ff0477ac */ /* 0x000ea40008000800 */
[----:B--2---:R-:W-:Y:S02]  /*0240*/  MOV R70, UR4 ;  /* 0x0000000400467c02 */ /* 0x004fe40008000f00 */
.L_x_2:
[----:B------:R-:W-:Y:S01]  /*0250*/  IMAD.U32 R0, RZ, RZ, UR22 ;  /* 0x00000016ff007e24 */ /* 0x000fe2000f8e00ff */
[----:B------:R-:W-:Y:S04]  /*0260*/  BSSY.RECONVERGENT B0, `(.L_x_4) ;  /* 0x000000c000007945 */ /* 0x000fe80003800200 */
[C---:B------:R-:W-:Y:S02]  /*0270*/  ISETP.NE.OR P1, PT, R0.reuse, 0x1, !P3 ;  /* 0x000000010000780c */ /* 0x040fe40005f25670 */
[----:B------:R-:W-:-:S11]  /*0280*/  ISETP.NE.OR P0, PT, R0, 0x3, !P3 ;  /* 0x000000030000780c */ /* 0x000fd60005f05670 */
[----:B------:R-:W-:Y:S05]  /*0290*/  @P1 BRA `(.L_x_5) ;  /* 0x0000000000201947 */ /* 0x000fea0003800000 */
[----:B------:R-:W3:Y:S02]  /*02a0*/  LDCU.64 UR4, c[0x0][0x348] ;  /* 0x00006900ff0477ac */ /* 0x000ee40008000a00 */
[----:B---3--:R-:W-:Y:S02]  /*02b0*/  UIADD3 UR6, UP1, UPT, UR4, 0x80, URZ ;  /* 0x0000008004067890 */ /* 0x008fe4000ff3e0ff */
[----:B------:R-:W-:Y:S02]  /*02c0*/  UIADD3 UR4, UP0, UPT, UR4, 0x180, URZ ;  /* 0x0000018004047890 */ /* 0x000fe4000ff1e0ff */
[----:B------:R-:W-:Y:S02]  /*02d0*/  UIADD3.X UR7, UPT, UPT, URZ, UR5, URZ, UP1, !UPT ;  /* 0x00000005ff077290 */ /* 0x000fe40008ffe4ff */
[----:B------:R-:W-:-:S07]  /*02e0*/  UIADD3.X UR5, UPT, UPT, URZ, UR5, URZ, UP0, !UPT ;  /* 0x00000005ff057290 */ /* 0x000fce00087fe4ff */
[----:B------:R3:W-:Y:S02]  /*02f0*/  UTMACCTL.PF [UR6] ;  /* 0x00000000060079b9 */ /* 0x0007e40008040000 */
[----:B------:R3:W-:Y:S02]  /*0300*/  UTMACCTL.PF [UR4] ;  /* 0x00000000040079b9 */ /* 0x0007e40008040000 */
[----:B---3--:R-:W-:Y:S01]  /*0310*/  NOP ;  /* 0x0000000000007918 */ /* 0x008fe20000000000 */
.L_x_5:
[----:B------:R-:W-:Y:S05]  /*0320*/  BSYNC.RECONVERGENT B0 ;  /* 0x0000000000007941 */ /* 0x000fea0003800200 */
.L_x_4:
[----:B------:R-:W-:Y:S04]  /*0330*/  BSSY.RECONVERGENT B0, `(.L_x_6) ;  /* 0x000000a000007945 */ /* 0x000fe80003800200 */
        /* <DEDUP_REMOVED lines=9> */
.L_x_7:
[----:B------:R-:W-:Y:S05]  /*03d0*/  BSYNC.RECONVERGENT B0 ;  /* 0x0000000000007941 */ /* 0x000fea0003800200 */
.L_x_6:
[----:B------:R-:W3:Y:S01]  /*03e0*/  LDCU.64 UR4, c[0x0][0x888] ;  /* 0x00011100ff0477ac */ /* 0x000ee20008000a00 */
[----:B------:R-:W-:Y:S02]  /*03f0*/  UISETP.EQ.U32.AND UP1, UPT, UR8, URZ, UPT ;  /* 0x000000ff0800728c */ /* 0x000fe4000bf22070 */
[----:B------:R-:W-:Y:S02]  /*0400*/  UPLOP3.LUT UP3, UPT, UPT, UPT, UPT, 0x80, 0x8 ;  /* 0x000000000008789c */ /* 0x000fe40003f6f070 */
[----:B---3--:R-:W-:-:S04]  /*0410*/  UISETP.NE.U32.AND UP0, UPT, UR4, URZ, UPT ;  /* 0x000000ff0400728c */ /* 0x008fc8000bf05070 */
[----:B------:R-:W-:-:S04]  /*0420*/  UISETP.NE.AND.EX UP0, UPT, UR5, URZ, UPT, UP0 ;  /* 0x000000ff0500728c */ /* 0x000fc8000bf05300 */
[----:B------:R-:W-:-:S04]  /*0430*/  UISETP.EQ.OR.EX UP2, UPT, UR9, URZ, !UP0, UP1 ;  /* 0x000000ff0900728c */ /* 0x000fc8000c742710 */
[----:B------:R-:W-:-:S05]  /*0440*/  UP2UR UR60, UPR, URZ, 0x4 ;  /* 0x00000004ff3c7883 */ /* 0x000fca0008000000 */
[----:B------:R-:W-:Y:S07]  /*0450*/  BRA.U !UP2, `(.L_x_8) ;  /* 0x000000010a207547 */ /* 0x000fee000b800000 */
[----:B------:R-:W-:Y:S01]  /*0460*/  UISETP.NE.U32.AND UP1, UPT, UR8, URZ, UPT ;  /* 0x000000ff0800728c */ /* 0x000fe2000bf25070 */
[----:B-----5:R-:W-:Y:S01]  /*0470*/  FSETP.NEU.AND P0, PT, R71, RZ, PT ;  /* 0x000000ff4700720b */ /* 0x020fe20003f0d000 */
[----:B------:R-:W-:Y:S02]  /*0480*/  USEL UR4, URZ, 0xffffffff, UP0 ;  /* 0xffffffffff047887 */ /* 0x000fe40008000000 */
[----:B------:R-:W-:-:S10]  /*0490*/  UISETP.NE.AND.EX UP1, UPT, UR9, URZ, UPT, UP1 ;  /* 0x000000ff0900728c */ /* 0x000fd4000bf25310 */
[----:B------:R-:W-:Y:S01]  /*04a0*/  VOTEU.ANY UP0, P0 ;  /* 0x0000000000ff7886 */ /* 0x000fe20000000100 */
[----:B------:R-:W-:-:S04]  /*04b0*/  @!UP1 USEL UR4, URZ, 0xffffffff, UP0 ;  /* 0xffffffffff049887 */ /* 0x000fc80008000000 */
[----:B------:R-:W-:-:S04]  /*04c0*/  ULOP3.LUT UR4, UR4, 0x1, URZ, 0xc0, !UPT ;  /* 0x0000000104047892 */ /* 0x000fc8000f8ec0ff */
[----:B------:R-:W-:-:S11]  /*04d0*/  UISETP.NE.U32.AND UP3, UPT, UR4, 0x1, UPT ;  /* 0x000000010400788c */ /* 0x000fd6000bf65070 */
.L_x_8:
[----:B-12---:R-:W1:Y:S01]  /*04e0*/  SHFL.IDX PT, R2, R142, RZ, 0x1f ;  /* 0x00001fff8e027589 */ /* 0x006e6200000e0000 */
[----:B------:R-:W-:-:S04]  /*04f0*/  UISETP.NE.AND UP0, UPT, UR22, 0x2, UPT ;  /* 0x000000021600788c */ /* 0x000fc8000bf05270 */
[----:B------:R-:W-:Y:S01]  /*0500*/  USEL UR34, URZ, 0x1, UP0 ;  /* 0x00000001ff227887 */ /* 0x000fe20008000000 */
[----:B-1----:R-:W-:-:S13]  /*0510*/  ISETP.NE.AND P0, PT, R2, RZ, PT ;  /* 0x000000ff0200720c */ /* 0x002fda0003f05270 */
[----:B------:R-:W-:Y:S05]  /*0520*/  @P0 BRA `(.L_x_9) ;  /* 0x0000000000840947 */ /* 0x000fea0003800000 */
[----:B------:R-:W-:Y:S01]  /*0530*/  ELECT P0, URZ, PT ;  /* 0x0000000000ff782f */ /* 0x000fe20003800000 */
[----:B------:R-:W-:-:S12]  /*0540*/  BSSY.RECONVERGENT B0, `(.L_x_9) ;  /* 0x000001f000007945 */ /* 0x000fd80003800200 */
[----:B------:R-:W-:Y:S05]  /*0550*/  @!P0 BRA `(.L_x_10) ;  /* 0x0000000000748947 */ /* 0x000fea0003800000 */
[----:B------:R-:W1:Y:S01]  /*0560*/  S2UR UR4, SR_CgaCtaId ;  /* 0x00000000000479c3 */ /* 0x000e620000008800 */
[----:B------:R-:W-:Y:S01]  /*0570*/  UMOV UR5, 0x400 ;  /* 0x0000040000057882 */ /* 0x000fe20000000000 */
[----:B------:R-:W-:Y:S01]  /*0580*/  UMOV UR8, 0x1 ;  /* 0x0000000100087882 */ /* 0x000fe20000000000 */
[----:B------:R-:W-:Y:S01]  /*0590*/  UMOV UR6, 0x4 ;  /* 0x0000000400067882 */ /* 0x000fe20000000000 */
[----:B------:R-:W-:-:S04]  /*05a0*/  UIADD3 UR8, UPT, UPT, -UR8, 0x100000, URZ ;  /* 0x0010000008087890 */ /* 0x000fc8000fffe1ff */
[----:B------:R-:W-:Y:S02]  /*05b0*/  USHF.L.U32 UR9, UR8, 0xb, URZ ;  /* 0x0000000b08097899 */ /* 0x000fe400080006ff */
[----:B------:R-:W-:Y:S02]  /*05c0*/  USHF.L.U32 UR8, UR8, 0x1, URZ ;  /* 0x0000000108087899 */ /* 0x000fe400080006ff */
[----:B------:R-:W-:-:S04]  /*05d0*/  UIADD3 UR6, UPT, UPT, -UR6, 0x100000, URZ ;  /* 0x0010000006067890 */ /* 0x000fc8000fffe1ff */
[----:B------:R-:W-:Y:S02]  /*05e0*/  USHF.L.U32 UR7, UR6, 0xb, URZ ;  /* 0x0000000b06077899 */ /* 0x000fe400080006ff */
[----:B------:R-:W-:Y:S02]  /*05f0*/  USHF.L.U32 UR6, UR6, 0x1, URZ ;  /* 0x0000000106067899 */ /* 0x000fe400080006ff */
[----:B-1----:R-:W-:Y:S01]  /*0600*/  ULEA UR4, UR4, UR5, 0x18 ;  /* 0x0000000504047291 */ /* 0x002fe2000f8ec0ff */
[----:B------:R-:W1:Y:S11]  /*0610*/  FENCE.VIEW.ASYNC.S ;  /* 0x00000000000073c6 */ /* 0x000e760000000000 */
[----:B-1----:R1:W2:Y:S01]  /*0620*/  SYNCS.EXCH.64 URZ, [UR4], UR8 ;  /* 0x0000000804ff75b2 */ /* 0x0022a20008000100 */
[----:B------:R1:W3:Y:S01]  /*0630*/  SYNCS.EXCH.64 URZ, [UR4+0x40], UR6 ;  /* 0x0000400604ff75b2 */ /* 0x0002e20008000100 */
[----:B------:R1:W4:Y:S01]  /*0640*/  SYNCS.EXCH.64 URZ, [UR4+0x8], UR8 ;  /* 0x0000080804ff75b2 */ /* 0x0003220008000100 */
[----:B------:R1:W1:Y:S01]  /*0650*/  SYNCS.EXCH.64 URZ, [UR4+0x48], UR6 ;  /* 0x0000480604ff75b2 */ /* 0x0002620008000100 */
        /* <DEDUP_REMOVED lines=12> */
[----:B------:R-:W-:Y:S01]  /*0720*/  NOP ;  /* 0x0000000000007918 */ /* 0x000fe20000000000 */
.L_x_10:
[----:B-1----:R-:W-:Y:S05]  /*0730*/  BSYNC.RECONVERGENT B0 ;  /* 0x0000000000007941 */ /* 0x002fea0003800200 */
.L_x_9:
[----:B------:R-:W1:Y:S01]  /*0740*/  SHFL.IDX PT, R2, R142, RZ, 0x1f ;  /* 0x00001fff8e027589 */ /* 0x000e6200000e0000 */
[----:B------:R-:W-:Y:S01]  /*0750*/  NOP ;  /* 0x0000000000007918 */ /* 0x000fe20000000000 */
[----:B-1----:R-:W-:-:S13]  /*0760*/  ISETP.NE.AND P0, PT, R2, 0x1, PT ;  /* 0x000000010200780c */ /* 0x002fda0003f05270 */
[----:B------:R-:W-:Y:S05]  /*0770*/  @P0 BRA `(.L_x_11) ;  /* 0x0000000000400947 */ /* 0x000fea0003800000 */
        /* <DEDUP_REMOVED lines=9> */
[----:B------:R-:W-:Y:S01]  /*0810*/  USHF.L.U32 UR6, UR6, 0x1, URZ ;  /* 0x0000000106067899 */ /* 0x000fe200080006ff */
[----:B------:R-:W-:Y:S01]  /*0820*/  ELECT P0, URZ, PT ;  /* 0x0000000000ff782f */ /* 0x000fe20003800000 */
[----:B-1----:R-:W-:Y:S01]  /*0830*/  ULEA UR4, UR4, UR5, 0x18 ;  /* 0x0000000504047291 */ /* 0x002fe2000f8ec0ff */
[----:B------:R-:W1:Y:S11]  /*0840*/  FENCE.VIEW.ASYNC.S ;  /* 0x00000000000073c6 */ /* 0x000e760000000000 */
[----:B-1----:R1:W1:Y:S01]  /*0850*/  SYNCS.EXCH.64 URZ, [UR4+0x80], UR8 ;  /* 0x0000800804ff75b2 */ /* 0x0022620008000100 */
[----:B------:R1:W1:Y:S01]  /*0860*/  SYNCS.EXCH.64 URZ, [UR4+0x88], UR6 ;  /* 0x0000880604ff75b2 */ /* 0x0002620008000100 */
[----:B------:R-:W-:Y:S01]  /*0870*/  NOP ;  /* 0x0000000000007918 */ /* 0x000fe20000000000 */
.L_x_11:
[----:B------:R-:W2:Y:S01]  /*0880*/  SHFL.IDX PT, R2, R142, RZ, 0x1f ;  /* 0x00001fff8e027589 */ /* 0x000ea200000e0000 */
[----:B------:R-:W-:Y:S01]  /*0890*/  NOP ;  /* 0x0000000000007918 */ /* 0x000fe20000000000 */
[----:B--2---:R-:W-:-:S13]  /*08a0*/  ISETP.NE.AND P0, PT, R2, 0x3, PT ;  /* 0x000000030200780c */ /* 0x004fda0003f05270 */
[----:B------:R-:W-:Y:S05]  /*08b0*/  @P0 BRA `(.L_x_12) ;  /* 0x0000000000300947 */ /* 0x000fea0003800000 */
[----:B-1----:R-:W1:Y:S01]  /*08c0*/  S2UR UR6, SR_CgaCtaId ;  /* 0x00000000000679c3 */ /* 0x002e620000008800 */
[----:B------:R-:W-:Y:S01]  /*08d0*/  UMOV UR4, 0x400 ;  /* 0x0000040000047882 */ /* 0x000fe20000000000 */
[----:B------:R-:W-:Y:S01]  /*08e0*/  UMOV UR5, 0x20 ;  /* 0x0000002000057882 */ /* 0x000fe20000000000 */
[----:B------:R-:W-:Y:S01]  /*08f0*/  ELECT P0, URZ, PT ;  /* 0x0000000000ff782f */ /* 0x000fe20003800000 */
[----:B-1----:R-:W-:Y:S02]  /*0900*/  ULEA UR6, UR6, UR4, 0x18 ;  /* 0x0000000406067291 */ /* 0x002fe4000f8ec0ff */
[----:B------:R-:W-:-:S04]  /*0910*/  UIADD3 UR4, UPT, UPT, -UR5, 0x100000, URZ ;  /* 0x0010000005047890 */ /* 0x000fc8000fffe1ff */
[----:B------:R-:W-:Y:S02]  /*0920*/  USHF.L.U32 UR5, UR4, 0xb, URZ ;  /* 0x0000000b04057899 */ /* 0x000fe400080006ff */
[----:B------:R-:W-:Y:S01]  /*0930*/  USHF.L.U32 UR4, UR4, 0x1, URZ ;  /* 0x0000000104047899 */ /* 0x000fe200080006ff */
[----:B------:R-:W1:Y:S11]  /*0940*/  FENCE.VIEW.ASYNC.S ;  /* 0x00000000000073c6 */ /* 0x000e760000000000 */
[----:B-1----:R2:W1:Y:S01]  /*0950*/  SYNCS.EXCH.64 URZ, [UR6+0x90], UR4 ;  /* 0x0000900406ff75b2 */ /* 0x0024620008000100 */
[----:B------:R2:W1:Y:S02]  /*0960*/  SYNCS.EXCH.64 URZ, [UR6+0x98], UR4 ;  /* 0x0000980406ff75b2 */ /* 0x0004640008000100 */
[----:B--2---:R-:W-:Y:S01]  /*0970*/  NOP ;  /* 0x0000000000007918 */ /* 0x004fe20000000000 */
.L_x_12:
[----:B------:R-:W2:Y:S01]  /*0980*/  SHFL.IDX PT, R2, R142, RZ, 0x1f ;  /* 0x00001fff8e027589 */ /* 0x000ea200000e0000 */
[----:B------:R-:W-:Y:S01]  /*0990*/  NOP ;  /* 0x0000000000007918 */ /* 0x000fe20000000000 */
[----:B--2---:R-:W-:-:S13]  /*09a0*/  ISETP.NE.AND P0, PT, R2, 0x4, PT ;  /* 0x000000040200780c */ /* 0x004fda0003f05270 */
[----:B------:R-:W-:Y:S05]  /*09b0*/  @P0 BRA `(.L_x_13) ;  /* 0x00000000004c0947 */ /* 0x000fea0003800000 */
[----:B-1----:R-:W1:Y:S01]  /*09c0*/  S2UR UR6, SR_CgaCtaId ;  /* 0x00000000000679c3 */ /* 0x002e620000008800 */
[----:B------:R-:W-:Y:S01]  /*09d0*/  UMOV UR4, 0x3a0 ;  /* 0x000003a000047882 */ /* 0x000fe20000000000 */
[----:B------:R-:W-:Y:S01]  /*09e0*/  UMOV UR5, 0x400 ;  /* 0x0000040000057882 */ /* 0x000fe20000000000 */
[----:B------:R-:W-:Y:S01]  /*09f0*/  USEL UR4, UR4, 0x320, UP3 ;  /* 0x0000032004047887 */ /* 0x000fe20009800000 */
[----:B------:R-:W-:Y:S01]  /*0a00*/  UMOV UR8, 0x1 ;  /* 0x0000000100087882 */ /* 0x000fe20000000000 */
[----:B------:R-:W-:Y:S01]  /*0a10*/  ELECT P0, URZ, PT ;  /* 0x0000000000ff782f */ /* 0x000fe20003800000 */
[----:B------:R-:W-:-:S04]  /*0a20*/  UIADD3 UR8, UPT, UPT, -UR8, 0x100000, URZ ;  /* 0x0010000008087890 */ /* 0x000fc8000fffe1ff */
[----:B------:R-:W-:Y:S02]  /*0a30*/  USHF.L.U32 UR9, UR8, 0xb, URZ ;  /* 0x0000000b08097899 */ /* 0x000fe400080006ff */
[----:B------:R-:W-:Y:S02]  /*0a40*/  USHF.L.U32 UR8, UR8, 0x1, URZ ;  /* 0x0000000108087899 */ /* 0x000fe400080006ff */
[----:B-1----:R-:W-:Y:S02]  /*0a50*/  ULEA UR6, UR6, UR5, 0x18 ;  /* 0x0000000506067291 */ /* 0x002fe4000f8ec0ff */
[----:B------:R-:W-:-:S04]  /*0a60*/  UIADD3 UR4, UPT, UPT, -UR4, 0x100000, URZ ;  /* 0x0010000004047890 */ /* 0x000fc8000fffe1ff */
[----:B------:R-:W-:Y:S02]  /*0a70*/  USHF.L.U32 UR5, UR4, 0xb, URZ ;  /* 0x0000000b04057899 */ /* 0x000fe400080006ff */
[----:B------:R-:W-:Y:S01]  /*0a80*/  USHF.L.U32 UR4, UR4, 0x1, URZ ;  /* 0x0000000104047899 */ /* 0x000fe200080006ff */
[----:B------:R-:W1:Y:S03]  /*0a90*/  FENCE.VIEW.ASYNC.S ;  /* 0x00000000000073c6 */ /* 0x000e660000000000 */
[----:B-1----:R2:W1:Y:S08]  /*0aa0*/  SYNCS.EXCH.64 URZ, [UR6+0xa0], UR8 ;  /* 0x0000a00806ff75b2 */ /* 0x0024700008000100 */
[----:B------:R2:W1:Y:S01]  /*0ab0*/  SYNCS.EXCH.64 URZ, [UR6+0xb0], UR4 ;  /* 0x0000b00406ff75b2 */ /* 0x0004620008000100 */
[----:B------:R2:W1:Y:S01]  /*0ac0*/  SYNCS.EXCH.64 URZ, [UR6+0xa8], UR8 ;  /* 0x0000a80806ff75b2 */ /* 0x0004620008000100 */
[----:B------:R2:W1:Y:S02]  /*0ad0*/  SYNCS.EXCH.64 URZ, [UR6+0xb8], UR4 ;  /* 0x0000b80406ff75b2 */ /* 0x0004640008000100 */
[----:B--2---:R-:W-:Y:S01]  /*0ae0*/  NOP ;  /* 0x0000000000007918 */ /* 0x004fe20000000000 */
.L_x_13:
[----:B------:R-:W2:Y:S01]  /*0af0*/  SHFL.IDX PT, R2, R142, RZ, 0x1f ;  /* 0x00001fff8e027589 */ /* 0x000ea200000e0000 */
[----:B------:R-:W-:Y:S01]  /*0b00*/  NOP ;  /* 0x0000000000007918 */ /* 0x000fe20000000000 */
[----:B--2---:R-:W-:-:S13]  /*0b10*/  ISETP.NE.AND P0, PT, R2, 0x5, PT ;  /* 0x000000050200780c */ /* 0x004fda0003f05270 */
[----:B------:R-:W-:Y:S05]  /*0b20*/  @P0 BRA `(.L_x_14) ;  /* 0x0000000000580947 */ /* 0x000fea0003800000 */
[----:B-1----:R-:W1:Y:S01]  /*0b30*/  S2UR UR4, SR_CgaCtaId ;  /* 0x00000000000479c3 */ /* 0x002e620000008800 */
        /* <DEDUP_REMOVED lines=14> */
[----:B------:R2:W1:Y:S01]  /*0c20*/  SYNCS.EXCH.64 URZ, [UR4+0xc8], UR8 ;  /* 0x0000c80804ff75b2 */ /* 0x0004620008000100 */
[----:B------:R2:W1:Y:S01]  /*0c30*/  SYNCS.EXCH.64 URZ, [UR4+0xe8], UR6 ;  /* 0x0000e80604ff75b2 */ /* 0x0004620008000100 */
[----:B------:R2:W1:Y:S01]  /*0c40*/  SYNCS.EXCH.64 URZ, [UR4+0xd0], UR8 ;  /* 0x0000d00804ff75b2 */ /* 0x0004620008000100 */
[----:B------:R2:W1:Y:S01]  /*0c50*/  SYNCS.EXCH.64 URZ, [UR4+0xf0], UR6 ;  /* 0x0000f00604ff75b2 */ /* 0x0004620008000100 */
[----:B------:R2:W1:Y:S01]  /*0c60*/  SYNCS.EXCH.64 URZ, [UR4+0xd8], UR8 ;  /* 0x0000d80804ff75b2 */ /* 0x0004620008000100 */
[----:B------:R2:W1:Y:S02]  /*0c70*/  SYNCS.EXCH.64 URZ, [UR4+0xf8], UR6 ;  /* 0x0000f80604ff75b2 */ /* 0x0004640008000100 */
[----:B--2---:R-:W-:Y:S01]  /*0c80*/  NOP ;  /* 0x0000000000007918 */ /* 0x004fe20000000000 */
.L_x_14:
[----:B------:R-:W2:Y:S01]  /*0c90*/  SHFL.IDX PT, R2, R142, RZ, 0x1f ;  /* 0x00001fff8e027589 */ /* 0x000ea200000e0000 */
[----:B------:R-:W1:Y:S01]  /*0ca0*/  S2UR UR61, SR_CgaCtaId ;  /* 0x00000000003d79c3 */ /* 0x000e620000008800 */
[----:B------:R-:W-:Y:S01]  /*0cb0*/  NOP ;  /* 0x0000000000007918 */ /* 0x000fe20000000000 */
[----:B--2---:R-:W-:-:S13]  /*0cc0*/  ISETP.NE.AND P0, PT, R2, 0x3, PT ;  /* 0x000000030200780c */ /* 0x004fda0003f05270 */
[----:B-1----:R-:W-:Y:S05]  /*0cd0*/  @P0 BRA `(.L_x_15) ;  /* 0x0000000000340947 */ /* 0x002fea0003800000 */
[----:B------:R-:W-:Y:S01]  /*0ce0*/  UMOV UR4, 0x400 ;  /* 0x0000040000047882 */ /* 0x000fe20000000000 */
[----:B------:R-:W-:Y:S01]  /*0cf0*/  UMOV UR6, 0x20 ;  /* 0x0000002000067882 */ /* 0x000fe20000000000 */
[----:B------:R-:W-:Y:S02]  /*0d00*/  ULEA UR4, UR61, UR4, 0x18 ;  /* 0x000000043d047291 */ /* 0x000fe4000f8ec0ff */
[----:B------:R-:W-:-:S04]  /*0d10*/  UIADD3 UR6, UPT, UPT, -UR6, 0x100000, URZ ;  /* 0x0010000006067890 */ /* 0x000fc8000fffe1ff */
[----:B------:R-:W-:Y:S02]  /*0d20*/  USHF.L.U32 UR7, UR6, 0xb, URZ ;  /* 0x0000000b06077899 */ /* 0x000fe400080006ff */
[----:B------:R-:W-:Y:S01]  /*0d30*/  USHF.L.U32 UR6, UR6, 0x1, URZ ;  /* 0x0000000106067899 */ /* 0x000fe200080006ff */
[----:B------:R-:W-:Y:S01]  /*0d40*/  ELECT P0, URZ, PT ;  /* 0x0000000000ff782f */ /* 0x000fe20003800000 */
[----:B------:R-:W1:Y:S10]  /*0d50*/  FENCE.VIEW.ASYNC.S ;  /* 0x00000000000073c6 */ /* 0x000e740000000000 */
[----:B-1----:R1:W2:Y:S01]  /*0d60*/  SYNCS.EXCH.64 URZ, [UR4+0x100], UR6 ;  /* 0x0001000604ff75b2 */ /* 0x0022a20008000100 */
[----:B------:R1:W1:Y:S01]  /*0d70*/  SYNCS.EXCH.64 URZ, [UR4+0x110], UR6 ;  /* 0x0001100604ff75b2 */ /* 0x0002620008000100 */
[----:B------:R1:W1:Y:S01]  /*0d80*/  SYNCS.EXCH.64 URZ, [UR4+0x108], UR6 ;  /* 0x0001080604ff75b2 */ /* 0x0002620008000100 */
[----:B------:R1:W1:Y:S01]  /*0d90*/  SYNCS.EXCH.64 URZ, [UR4+0x118], UR6 ;  /* 0x0001180604ff75b2 */ /* 0x0002620008000100 */
[----:B------:R-:W-:Y:S01]  /*0da0*/  NOP ;  /* 0x0000000000007918 */ /* 0x000fe20000000000 */
.L_x_15:
[----:B-1----:R-:W1:Y:S01]  /*0db0*/  LDCU UR4, c[0x0][0x36c] ;  /* 0x00006d80ff0477ac */ /* 0x002e620008000800 */
[----:B------:R-:W-:Y:S01]  /*0dc0*/  ISETP.NE.OR P3, PT, R0, 0x2, !P3 ;  /* 0x000000020000780c */ /* 0x000fe20005f65670 */
[----:B------:R-:W-:Y:S01]  /*0dd0*/  NOP ;  /* 0x0000000000007918 */ /* 0x000fe20000000000 */
[----:B------:R-:W-:Y:S01]  /*0de0*/  LOP3.LUT R0, R131, 0x1f, RZ, 0xc0, !PT ;  /* 0x0000001f83007812 */ /* 0x000fe200078ec0ff */
[----:B------:R-:W-:Y:S02]  /*0df0*/  UISETP.NE.AND UP4, UPT, UR22, URZ, UPT ;  /* 0x000000ff1600728c */ /* 0x000fe4000bf85270 */
[----:B-1----:R-:W-:-:S09]  /*0e00*/  UISETP.EQ.U32.AND UP5, UPT, UR4, 0x1, UPT ;  /* 0x000000010400788c */ /* 0x002fd2000bfa2070 */
[----:B------:R-:W-:Y:S05]  /*0e10*/  BRA.U !UP5, `(.L_x_16) ;  /* 0x000000010d087547 */ /* 0x000fea000b800000 */
[----:B--234-:R-:W-:Y:S01]  /*0e20*/  UCGABAR_ARV ;  /* 0x00000000000079c7 */ /* 0x01cfe20008000000 */
[----:B------:R-:W-:Y:S05]  /*0e30*/  BRA `(.L_x_17) ;  /* 0x0000000000047947 */ /* 0x000fea0003800000 */
.L_x_16:
[----:B--234-:R-:W-:Y:S01]  /*0e40*/  NOP ;  /* 0x0000000000007918 */ /* 0x01cfe20000000000 */
.L_x_17:
[----:B------:R-:W1:Y:S01]  /*0e50*/  S2UR UR7, SR_CTAID.X ;  /* 0x00000000000779c3 */ /* 0x000e620000002500 */
[----:B------:R-:W-:-:S05]  /*0e60*/  CS2R.32 R3, SR_CgaSize ;  /* 0x0000000000037805 */ /* 0x000fca0000008a00 */
[----:B------:R-:W-:-:S05]  /*0e70*/  IMAD R3, R3, -0xa0, RZ ;  /* 0xffffff6003037824 */ /* 0x000fca00078e02ff */
[----:B------:R-:W-:-:S14]  /*0e80*/  R2UR UR5, R3 ;  /* 0x00000000030572ca */ /* 0x000fdc00000e0000 */
[----:B------:R-:W2:Y:S01]  /*0e90*/  LDCU UR5, c[0x0][UR5+0x2b0] ;  /* 0x00005600050577ac */ /* 0x000ea20008000800 */
[----:B------:R-:W-:-:S05]  /*0ea0*/  CS2R.32 R3, SR_CgaSize ;  /* 0x0000000000037805 */ /* 0x000fca0000008a00 */
[----:B------:R-:W-:-:S05]  /*0eb0*/  IMAD R3, R3, -0xa0, RZ ;  /* 0xffffff6003037824 */ /* 0x000fca00078e02ff */
[----:B------:R-:W-:-:S14]  /*0ec0*/  R2UR UR4, R3 ;  /* 0x00000000030472ca */ /* 0x000fdc00000e0000 */
[----:B------:R-:W3:Y:S01]  /*0ed0*/  LDCU UR4, c[0x0][UR4+0x2b4] ;  /* 0x00005680040477ac */ /* 0x000ee20008000800 */
[----:B------:R-:W4:Y:S01]  /*0ee0*/  S2UR UR8, SR_CTAID.Y ;  /* 0x00000000000879c3 */ /* 0x000f220000002600 */
[----:B------:R-:W3:Y:S01]  /*0ef0*/  LDCU UR23, c[0x0][0xb24] ;  /* 0x00016480ff1777ac */ /* 0x000ee20008000800 */
[----:B------:R-:W-:-:S05]  /*0f00*/  CS2R.32 R3, SR_CgaSize ;  /* 0x0000000000037805 */ /* 0x000fca0000008a00 */
[----:B------:R-:W-:-:S05]  /*0f10*/  IMAD R3, R3, -0xa0, RZ ;  /* 0xffffff6003037824 */ /* 0x000fca00078e02ff */
[----:B------:R-:W-:-:S14]  /*0f20*/  R2UR UR58, R3 ;  /* 0x00000000033a72ca */ /* 0x000fdc00000e0000 */
[----:B------:R-:W3:Y:S01]  /*0f30*/  LDCU UR58, c[0x0][UR58+0x2a0] ;  /* 0x000054003a3a77ac */ /* 0x000ee20008000800 */
[----:B------:R-:W1:Y:S01]  /*0f40*/  S2UR UR36, SR_CTAID.Z ;  /* 0x00000000002479c3 */ /* 0x000e620000002700 */
[----:B------:R-:W-:-:S05]  /*0f50*/  CS2R.32 R3, SR_CgaSize ;  /* 0x0000000000037805 */ /* 0x000fca0000008a00 */
[----:B------:R-:W-:-:S05]  /*0f60*/  IMAD R3, R3, -0xa0, RZ ;  /* 0xffffff6003037824 */ /* 0x000fca00078e02ff */
[----:B------:R-:W-:-:S14]  /*0f70*/  R2UR UR55, R3 ;  /* 0x00000000033772ca */ /* 0x000fdc00000e0000 */
[----:B------:R-:W3:Y:S01]  /*0f80*/  LDCU UR55, c[0x0][UR55+0x2a4] ;  /* 0x00005480373777ac */ /* 0x000ee20008000800 */
[----:B------:R-:W3:Y:S01]  /*0f90*/  LDCU UR40, c[0x0][0xb24] ;  /* 0x00016480ff2877ac */ /* 0x000ee20008000800 */
[----:B-1----:R-:W-:Y:S01]  /*0fa0*/  I2FP.F32.U32 R3, UR7 ;  /* 0x0000000700037c45 */ /* 0x002fe20008201000 */
[----:B------:R-:W1:Y:S04]  /*0fb0*/  LDCU UR25, c[0x0][0xb30] ;  /* 0x00016600ff1977ac */ /* 0x000e680008000800 */
[----:B--2---:R-:W-:Y:S01]  /*0fc0*/  FMUL R3, R3, UR5 ;  /* 0x0000000503037c20 */ /* 0x004fe20008400000 */
[----:B------:R-:W-:Y:S01]  /*0fd0*/  USHF.L.U32 UR28, UR61, 0xc, URZ ;  /* 0x0000000c3d1c7899 */ /* 0x000fe200080006ff */
[----:B----4-:R-:W-:Y:S01]  /*0fe0*/  I2FP.F32.U32 R2, UR8 ;  /* 0x0000000800027c45 */ /* 0x010fe20008201000 */
[----:B---3--:R-:W-:-:S03]  /*0ff0*/  UISETP.GE.AND UP2, UPT, UR23, 0x1, UPT ;  /* 0x000000011700788c */ /* 0x008fc6000bf46270 */
[----:B------:R-:W2:Y:S01]  /*1000*/  F2I.U32.TRUNC.NTZ R3, R3 ;  /* 0x0000000300037305 */ /* 0x000ea2000020f000 */
[----:B------:R-:W-:Y:S01]  /*1010*/  UMOV UR46, UR7 ;  /* 0x00000007002e7c82 */ /* 0x000fe20008000000 */
[----:B------:R-:W-:Y:S01]  /*1020*/  FMUL R2, R2, UR4 ;  /* 0x0000000402027c20 */ /* 0x000fe20008400000 */
[----:B------:R-:W-:-:S05]  /*1030*/  UMOV UR45, UR8 ;  /* 0x00000008002d7c82 */ /* 0x000fca0008000000 */
[----:B------:R-:W3:Y:S01]  /*1040*/  F2I.U32.TRUNC.NTZ R2, R2 ;  /* 0x0000000200027305 */ /* 0x000ee2000020f000 */
[----:B--2---:R-:W-:Y:S02]  /*1050*/  R2UR UR4, R3 ;  /* 0x00000000030472ca */ /* 0x004fe400000e0000 */
[----:B---3--:R-:W-:Y:S02]  /*1060*/  R2UR UR6, R2 ;  /* 0x00000000020672ca */ /* 0x008fe400000e0000 */
[----:B------:R-:W-:-:S09]  /*1070*/  PRMT R2, RZ, 0x7610, R2 ;  /* 0x00007610ff027816 */ /* 0x000fd20000000002 */
[----:B------:R-:W-:-:S04]  /*1080*/  UIADD3 UR5, UPT, UPT, -UR4, URZ, URZ ;  /* 0x000000ff04057290 */ /* 0x000fc8000fffe1ff */
[----:B------:R-:W-:Y:S02]  /*1090*/  UIMAD UR58, UR58, UR5, UR7 ;  /* 0x000000053a3a72a4 */ /* 0x000fe4000f8e0207 */
[----:B------:R-:W-:-:S04]  /*10a0*/  UIADD3 UR4, UPT, UPT, -UR6, URZ, URZ ;  /* 0x000000ff06047290 */ /* 0x000fc8000fffe1ff */
[----:B------:R-:W-:Y:S01]  /*10b0*/  UIMAD UR55, UR55, UR4, UR8 ;  /* 0x00000004373772a4 */ /* 0x000fe2000f8e0208 */
[----:B-1----:R-:W-:Y:S11]  /*10c0*/  BRA.U UP4, `(.L_x_18) ;  /* 0x0000000104407547 */ /* 0x002ff6000b800000 */
[----:B------:R-:W-:Y:S02]  /*10d0*/  UISETP.NE.AND UP0, UPT, UR55, URZ, UPT ;  /* 0x000000ff3700728c */ /* 0x000fe4000bf05270 */
[----:B------:R-:W-:Y:S02]  /*10e0*/  UISETP.NE.AND UP1, UPT, UR55, 0x1, UPT ;  /* 0x000000013700788c */ /* 0x000fe4000bf25270 */
[----:B------:R-:W-:Y:S02]  /*10f0*/  UISETP.EQ.OR UP0, UPT, UR58, URZ, !UP0 ;  /* 0x000000ff3a00728c */ /* 0x000fe4000c702670 */
[----:B------:R-:W-:Y:S02]  /*1100*/  USEL UR5, URZ, 0x2, UP1 ;  /* 0x00000002ff057887 */ /* 0x000fe40008800000 */
[----:B------:R-:W-:Y:S02]  /*1110*/  USEL UR8, URZ, 0x1, !UP0 ;  /* 0x00000001ff087887 */ /* 0x000fe4000c000000 */
[----:B------:R-:W-:-:S02]  /*1120*/  UISETP.NE.AND UP0, UPT, UR55, 0x2, UPT ;  /* 0x000000023700788c */ /* 0x000fc4000bf05270 */
[----:B------:R-:W-:Y:S02]  /*1130*/  UISETP.NE.AND UP1, UPT, UR55, 0x3, UPT ;  /* 0x000000033700788c */ /* 0x000fe4000bf25270 */
[----:B------:R-:W-:Y:S02]  /*1140*/  USEL UR4, URZ, 0x4, UP0 ;  /* 0x00000004ff047887 */ /* 0x000fe40008000000 */
[----:B------:R-:W-:Y:S02]  /*1150*/  UISETP.NE.AND UP0, UPT, UR58, URZ, UPT ;  /* 0x000000ff3a00728c */ /* 0x000fe4000bf05270 */
[----:B------:R-:W-:Y:S02]  /*1160*/  USEL UR6, URZ, 0x8, UP1 ;  /* 0x00000008ff067887 */ /* 0x000fe40008800000 */
[----:B------:R-:W-:Y:S02]  /*1170*/  USEL UR7, UR5, 0x2, UP0 ;  /* 0x0000000205077887 */ /* 0x000fe40008000000 */
[----:B------:R-:W-:-:S02]  /*1180*/  USEL UR4, UR4, 0x4, UP0 ;  /* 0x0000000404047887 */ /* 0x000fc40008000000 */
[----:B------:R-:W-:Y:S02]  /*1190*/  USEL UR5, UR6, 0x8, UP0 ;  /* 0x0000000806057887 */ /* 0x000fe40008000000 */
[----:B------:R-:W-:-:S04]  /*11a0*/  UIADD3 UR4, UPT, UPT, UR4, UR7, UR8 ;  /* 0x0000000704047290 */ /* 0x000fc8000fffe008 */
[----:B------:R-:W-:-:S06]  /*11b0*/  UIADD3 UR4, UPT, UPT, UR4, UR5, URZ ;  /* 0x0000000504047290 */ /* 0x000fcc000fffe0ff */
[----:B------:R-:W-:Y:S02]  /*11c0*/  MOV R2, UR4 ;  /* 0x0000000400027c02 */ /* 0x000fe40008000f00 */
.L_x_18:
[----:B------:R-:W-:Y:S05]  /*11d0*/  BRA.U !UP2, `(.L_x_19) ;  /* 0x000000010ad47547 */ /* 0x000fea000b800000 */
[----:B------:R-:W1:Y:S01]  /*11e0*/  LDCU.128 UR12, c[0x0][0xb10] ;  /* 0x00016200ff0c77ac */ /* 0x000e620008000c00 */
[----:B------:R-:W2:Y:S01]  /*11f0*/  LDCU UR6, c[0x0][0x370] ;  /* 0x00006e00ff0677ac */ /* 0x000ea20008000800 */
[----:B------:R-:W3:Y:S01]  /*1200*/  LDCU UR5, c[0x0][0x374] ;  /* 0x00006e80ff0577ac */ /* 0x000ee20008000800 */
[----:B------:R-:W4:Y:S01]  /*1210*/  LDCU UR24, c[0x0][0xb0c] ;  /* 0x00016180ff1877ac */ /* 0x000f220008000800 */
[----:B------:R-:W4:Y:S01]  /*1220*/  LDCU UR4, c[0x0][0xb20] ;  /* 0x00016400ff0477ac */ /* 0x000f220008000800 */
[----:B------:R-:W4:Y:S01]  /*1230*/  LDCU.64 UR8, c[0x0][0xb28] ;  /* 0x00016500ff0877ac */ /* 0x000f220008000a00 */
[----:B-1----:R-:W-:Y:S02]  /*1240*/  UISETP.NE.AND UP0, UPT, UR14, 0x1, UPT ;  /* 0x000000010e00788c */ /* 0x002fe4000bf05270 */
[----:B---3--:R-:W-:Y:S02]  /*1250*/  UIMAD.WIDE.U32 UR10, UR5, UR15, URZ ;  /* 0x0000000f050a72a5 */ /* 0x008fe4000f8e00ff */
[----:B--2---:R-:W-:-:S02]  /*1260*/  UIMAD.WIDE.U32 UR18, UR6, UR12, URZ ;  /* 0x0000000c061272a5 */ /* 0x004fc4000f8e00ff */
[----:B----4-:R-:W-:Y:S02]  /*1270*/  UISETP.NE.AND UP1, UPT, UR24, 0x1, UPT ;  /* 0x000000011800788c */ /* 0x010fe4000bf25270 */
[----:B------:R-:W-:Y:S01]  /*1280*/  UISETP.NE.AND UP2, UPT, UR23, 0x1, UPT ;  /* 0x000000011700788c */ /* 0x000fe2000bf45270 */
[----:B------:R-:W-:Y:S02]  /*1290*/  UMOV UR10, UR11 ;  /* 0x0000000b000a7c82 */ /* 0x000fe40008000000 */
[----:B------:R-:W-:Y:S01]  /*12a0*/  UMOV UR18, UR19 ;  /* 0x0000001300127c82 */ /* 0x000fe20008000000 */
[----:B------:R-:W-:Y:S02]  /*12b0*/  @UP0 USHF.R.U32.HI UR5, URZ, UR4, UR10 ;  /* 0x00000004ff050299 */ /* 0x000fe4000801160a */
[----:B------:R-:W-:Y:S02]  /*12c0*/  UIMAD.WIDE.U32 UR20, UR45, UR15, URZ ;  /* 0x0000000f2d1472a5 */ /* 0x000fe4000f8e00ff */
[----:B------:R-:W-:-:S02]  /*12d0*/  UIMAD.WIDE.U32 UR10, UR5, UR8, URZ ;  /* 0x00000008050a72a5 */ /* 0x000fc4000f8e00ff */
[----:B------:R-:W-:Y:S02]  /*12e0*/  @UP1 USHF.R.U32.HI UR6, URZ, UR13, UR18 ;  /* 0x0000000dff061299 */ /* 0x000fe40008011612 */
[----:B------:R-:W-:Y:S02]  /*12f0*/  UIMAD.WIDE.U32 UR16, UR46, UR12, URZ ;  /* 0x0000000c2e1072a5 */ /* 0x000fe4000f8e00ff */
[----:B------:R-:W-:Y:S01]  /*1300*/  UIMAD.WIDE.U32 UR18, UR6, UR8, URZ ;  /* 0x00000008061272a5 */ /* 0x000fe2000f8e00ff */
[----:B------:R-:W-:Y:S01]  /*1310*/  UMOV UR20, UR21 ;  /* 0x0000001500147c82 */ /* 0x000fe20008000000 */
[----:B------:R-:W-:Y:S01]  /*1320*/  UMOV UR10, UR11 ;  /* 0x0000000b000a7c82 */ /* 0x000fe20008000000 */
[----:B------:R-:W-:Y:S02]  /*1330*/  USHF.R.U32.HI UR20, URZ, UR4, UR20 ;  /* 0x00000004ff147299 */ /* 0x000fe40008011614 */
[----:B------:R-:W-:Y:S02]  /*1340*/  @UP2 USHF.R.U32.HI UR5, URZ, UR9, UR10 ;  /* 0x00000009ff052299 */ /* 0x000fe4000801160a */
[----:B------:R-:W-:Y:S01]  /*1350*/  UMOV UR7, UR19 ;  /* 0x0000001300077c82 */ /* 0x000fe20008000000 */
[----:B------:R-:W-:Y:S01]  /*1360*/  UMOV UR16, UR17 ;  /* 0x0000001100107c82 */ /* 0x000fe20008000000 */
[----:B------:R-:W-:-:S02]  /*1370*/  @UP2 USHF.R.U32.HI UR6, URZ, UR9, UR7 ;  /* 0x00000009ff062299 */ /* 0x000fc40008011607 */
[----:B------:R-:W-:Y:S02]  /*1380*/  USHF.R.U32.HI UR13, URZ, UR13, UR16 ;  /* 0x0000000dff0d7299 */ /* 0x000fe40008011610 */
[----:B------:R-:W-:Y:S02]  /*1390*/  USEL UR4, UR45, UR20, !UP0 ;  /* 0x000000142d047287 */ /* 0x000fe4000c000000 */
[----:B------:R-:W-:Y:S02]  /*13a0*/  UIMAD UR7, UR5, UR23, URZ ;  /* 0x00000017050772a4 */ /* 0x000fe4000f8e02ff */
[----:B------:R-:W-:Y:S02]  /*13b0*/  USEL UR5, UR46, UR13, !UP1 ;  /* 0x0000000d2e057287 */ /* 0x000fe4000c800000 */
[----:B------:R-:W-:Y:S02]  /*13c0*/  UIMAD UR12, UR6, UR23, URZ ;  /* 0x00000017060c72a4 */ /* 0x000fe4000f8e02ff */
[----:B------:R-:W-:-:S02]  /*13d0*/  UISETP.GE.AND UP0, UPT, UR4, UR7, UPT ;  /* 0x000000070400728c */ /* 0x000fc4000bf06270 */
[----:B------:R-:W-:Y:S02]  /*13e0*/  UIMAD.WIDE.U32 UR10, UR4, UR8, URZ ;  /* 0x00000008040a72a5 */ /* 0x000fe4000f8e00ff */
[----:B------:R-:W-:Y:S02]  /*13f0*/  UISETP.GE.OR UP0, UPT, UR5, UR12, UP0 ;  /* 0x0000000c0500728c */ /* 0x000fe40008706670 */
[----:B------:R-:W-:Y:S02]  /*1400*/  UIMAD.WIDE.U32 UR12, UR5, UR8, URZ ;  /* 0x00000008050c72a5 */ /* 0x000fe4000f8e00ff */
[----:B------:R-:W-:Y:S01]  /*1410*/  UIADD3 UR10, UPT, UPT, -UR4, URZ, URZ ;  /* 0x000000ff040a7290 */ /* 0x000fe2000fffe1ff */
[----:B------:R-:W-:Y:S01]  /*1420*/  UMOV UR8, UR11 ;  /* 0x0000000b00087c82 */ /* 0x000fe20008000000 */
[----:B------:R-:W-:Y:S02]  /*1430*/  UIADD3 UR11, UPT, UPT, -UR5, URZ, URZ ;  /* 0x000000ff050b7290 */ /* 0x000fe4000fffe1ff */
[----:B------:R-:W-:-:S03]  /*1440*/  USHF.R.U32.HI UR8, URZ, UR9, UR8 ;  /* 0x00000009ff087299 */ /* 0x000fc60008011608 */
[----:B------:R-:W-:Y:S01]  /*1450*/  @!UP0 UMOV UR7, UR13 ;  /* 0x0000000d00078c82 */ /* 0x000fe20008000000 */
[----:B------:R-:W-:Y:S02]  /*1460*/  UIMAD UR45, UR14, UR10, UR45 ;  /* 0x0000000a0e2d72a4 */ /* 0x000fe4000f8e022d */
[----:B------:R-:W-:Y:S02]  /*1470*/  USEL UR8, UR4, UR8, !UP2 ;  /* 0x0000000804087287 */ /* 0x000fe4000d000000 */
[----:B------:R-:W-:Y:S02]  /*1480*/  @!UP0 USHF.R.U32.HI UR7, URZ, UR9, UR7 ;  /* 0x00000009ff078299 */ /* 0x000fe40008011607 */
[----:B------:R-:W-:Y:S02]  /*1490*/  UIADD3 UR9, UPT, UPT, -UR8, URZ, URZ ;  /* 0x000000ff08097290 */ /* 0x000fe4000fffe1ff */
[----:B------:R-:W-:Y:S02]  /*14a0*/  @!UP0 USEL UR7, UR5, UR7, !UP2 ;  /* 0x0000000705078287 */ /* 0x000fe4000d000000 */
[----:B------:R-:W-:-:S02]  /*14b0*/  UIMAD UR9, UR23, UR9, UR4 ;  /* 0x00000009170972a4 */ /* 0x000fc4000f8e0204 */
[----:B------:R-:W-:Y:S02]  /*14c0*/  @!UP0 UIADD3 UR8, UPT, UPT, UR8, -UR7, URZ ;  /* 0x8000000708088290 */ /* 0x000fe4000fffe0ff */
[----:B------:R-:W-:Y:S02]  /*14d0*/  @!UP0 UIMAD UR6, UR9, UR6, UR7 ;  /* 0x00000006090682a4 */ /* 0x000fe4000f8e0207 */
[----:B------:R-:W-:Y:S02]  /*14e0*/  @!UP0 UIMAD UR4, UR8, UR23, UR5 ;  /* 0x00000017080482a4 */ /* 0x000fe4000f8e0205 */
[----:B------:R-:W-:Y:S02]  /*14f0*/  UIMAD UR46, UR24, UR11, UR46 ;  /* 0x0000000b182e72a4 */ /* 0x000fe4000f8e022e */
[----:B------:R-:W-:Y:S01]  /*1500*/  UIMAD UR45, UR4, UR14, UR45 ;  /* 0x0000000e042d72a4 */ /* 0x000fe2000f8e022d */
[----:B------:R-:W-:Y:S02]  /*1510*/  @!UP0 UMOV UR5, UR6 ;  /* 0x0000000600058c82 */ /* 0x000fe40008000000 */
[----:B------:R-:W-:-:S12]  /*1520*/  UIMAD UR46, UR5, UR24, UR46 ;  /* 0x00000018052e72a4 */ /* 0x000fd8000f8e022e */
.L_x_19:
[----:B------:R-:W-:Y:S02]  /*1530*/  UISETP.NE.AND UP1, UPT, UR25, 0x1, UPT ;  /* 0x000000011900788c */ /* 0x000fe4000bf25270 */
[----:B------:R-:W-:Y:S02]  /*1540*/  UISETP.NE.AND UP0, UPT, UR22, 0x2, UPT ;  /* 0x000000021600788c */ /* 0x000fe4000bf05270 */
[----:B------:R-:W-:-:S05]  /*1550*/  ULOP3.LUT UR28, UR28, 0x3000, URZ, 0xc0, !UPT ;  /* 0x000030001c1c7892 */ /* 0x000fca000f8ec0ff */
[----:B------:R-:W-:Y:S07]  /*1560*/  BRA.U UP1, `(.L_x_20) ;  /* 0x0000000101447547 */ /* 0x000fee000b800000 */
[----:B------:R-:W1:Y:S01]  /*1570*/  LDCU.128 UR8, c[0x0][0xb10] ;  /* 0x00016200ff0877ac */ /* 0x000e620008000c00 */
[----:B------:R-:W2:Y:S01]  /*1580*/  LDCU UR12, c[0x0][0xb0c] ;  /* 0x00016180ff0c77ac */ /* 0x000ea20008000800 */
[----:B------:R-:W3:Y:S01]  /*1590*/  LDCU UR13, c[0x0][0xb20] ;  /* 0x00016400ff0d77ac */ /* 0x000ee20008000800 */
[----:B-1----:R-:W-:Y:S02]  /*15a0*/  UIMAD.WIDE.U32 UR6, UR46, UR8, URZ ;  /* 0x000000082e0672a5 */ /* 0x002fe4000f8e00ff */
[----:B------:R-:W-:Y:S02]  /*15b0*/  UIMAD.WIDE.U32 UR4, UR45, UR11, URZ ;  /* 0x0000000b2d0472a5 */ /* 0x000fe4000f8e00ff */
[----:B--2---:R-:W-:Y:S02]  /*15c0*/  UISETP.NE.AND UP2, UPT, UR12, 0x1, UPT ;  /* 0x000000010c00788c */ /* 0x004fe4000bf45270 */
[----:B------:R-:W-:Y:S01]  /*15d0*/  UISETP.NE.AND UP1, UPT, UR10, 0x1, UPT ;  /* 0x000000010a00788c */ /* 0x000fe2000bf25270 */
[----:B------:R-:W-:-:S02]  /*15e0*/  UMOV UR6, UR7 ;  /* 0x0000000700067c82 */ /* 0x000fc40008000000 */
[----:B------:R-:W-:Y:S01]  /*15f0*/  UMOV UR4, UR5 ;  /* 0x0000000500047c82 */ /* 0x000fe20008000000 */
[----:B------:R-:W-:Y:S02]  /*1600*/  USHF.R.U32.HI UR6, URZ, UR9, UR6 ;  /* 0x00000009ff067299 */ /* 0x000fe40008011606 */
[----:B---3--:R-:W-:Y:S02]  /*1610*/  USHF.R.U32.HI UR4, URZ, UR13, UR4 ;  /* 0x0000000dff047299 */ /* 0x008fe40008011604 */
[----:B------:R-:W-:Y:S02]  /*1620*/  USEL UR5, UR46, UR6, !UP2 ;  /* 0x000000062e057287 */ /* 0x000fe4000d000000 */
[----:B------:R-:W-:-:S04]  /*1630*/  USEL UR4, UR45, UR4, !UP1 ;  /* 0x000000042d047287 */ /* 0x000fc8000c800000 */
[----:B------:R-:W-:Y:S02]  /*1640*/  UIADD3 UR6, UPT, UPT, UR5, -UR4, URZ ;  /* 0x8000000405067290 */ /* 0x000fe4000fffe0ff */
[----:B------:R-:W-:Y:S02]  /*1650*/  UIADD3 UR4, UPT, UPT, -UR5, UR4, URZ ;  /* 0x0000000405047290 */ /* 0x000fe4000fffe1ff */
[----:B------:R-:W-:Y:S02]  /*1660*/  UIMAD UR45, UR6, UR10, UR45 ;  /* 0x0000000a062d72a4 */ /* 0x000fe4000f8e022d */
[----:B------:R-:W-:-:S12]  /*1670*/  UIMAD UR46, UR4, UR12, UR46 ;  /* 0x0000000c042e72a4 */ /* 0x000fd8000f8e022e */
.L_x_20:
[----:B------:R-:W-:Y:S05]  /*1680*/  BRA.U !UP5, `(.L_x_21) ;  /* 0x000000010d0c7547 */ /* 0x000fea000b800000 */
[----:B------:R-:W-:Y:S01]  /*1690*/  UCGABAR_WAIT ;  /* 0x0000000000007dc7 */ /* 0x000fe20008000000 */
[----:B------:R-:W-:Y:S01]  /*16a0*/  CCTL.IVALL ;  /* 0x00000000ff00798f */ /* 0x000fe20002000000 */
[----:B------:R-:W-:Y:S05]  /*16b0*/  BRA `(.L_x_22) ;  /* 0x0000000000047947 */ /* 0x000fea0003800000 */
.L_x_21:
[----:B------:R-:W-:Y:S06]  /*16c0*/  BAR.SYNC.DEFER_BLOCKING 0x0 ;  /* 0x0000000000007b1d */ /* 0x000fec0000010000 */
.L_x_22:
[----:B------:R-:W-:Y:S05]  /*16d0*/  BRA.U UP0, `(.L_x_23) ;  /* 0x00000015003c7547 */ /* 0x000fea000b800000 */
[----:B------:R-:W1:Y:S01]  /*16e0*/  LDCU UR6, c[0x0][0x38c] ;  /* 0x00007180ff0677ac */ /* 0x000e620008000800 */
[----:B------:R-:W-:Y:S01]  /*16f0*/  PLOP3.LUT P1, PT, PT, PT, UP3, 0x80, 0x8 ;  /* 0x000000000008781c */ /* 0x000fe20003f2f038 */
[----:B------:R-:W-:Y:S01]  /*1700*/  IMAD.MOV.U32 R12, RZ, RZ, 0x1 ;  /* 0x00000001ff0c7424 */ /* 0x000fe200078e00ff */
[----:B------:R-:W-:Y:S01]  /*1710*/  ISETP.EQ.OR P2, PT, R0, RZ, P3 ;  /* 0x000000ff0000720c */ /* 0x000fe20001f42670 */
[----:B------:R-:W-:Y:S01]  /*1720*/  UMOV UR7, 0x400 ;  /* 0x0000040000077882 */ /* 0x000fe20000000000 */
[----:B------:R-:W-:Y:S01]  /*1730*/  UISETP.NE.AND UP1, UPT, UR22, URZ, UPT ;  /* 0x000000ff1600728c */ /* 0x000fe2000bf25270 */
[----:B------:R-:W-:Y:S01]  /*1740*/  PLOP3.LUT P1, PT, P1, PT, PT, 0x8, 0x80 ;  /* 0x000000000080781c */ /* 0x000fe20000f2e170 */
[----:B------:R-:W-:Y:S01]  /*1750*/  ULEA UR7, UR61, UR7, 0x18 ;  /* 0x000000073d077291 */ /* 0x000fe2000f8ec0ff */
[----:B------:R-:W-:Y:S01]  /*1760*/  CS2R R10, SRZ ;  /* 0x00000000000a7805 */ /* 0x000fe2000001ff00 */
[----:B------:R-:W-:Y:S01]  /*1770*/  IMAD.MOV.U32 R9, RZ, RZ, RZ ;  /* 0x000000ffff097224 */ /* 0x000fe200078e00ff */
[----:B------:R-:W2:Y:S01]  /*1780*/  LDCU UR41, c[0x0][0x370] ;  /* 0x00006e00ff2977ac */ /* 0x000ea20008000800 */
[----:B------:R-:W-:Y:S01]  /*1790*/  IMAD.MOV.U32 R8, RZ, RZ, 0x1 ;  /* 0x00000001ff087424 */ /* 0x000fe200078e00ff */
[----:B------:R-:W3:Y:S01]  /*17a0*/  LDCU.64 UR26, c[0x0][0x348] ;  /* 0x00006900ff1a77ac */ /* 0x000ee20008000a00 */
[----:B-1----:R-:W-:-:S02]  /*17b0*/  UIADD3 UR5, UPT, UPT, UR6, 0x7f, URZ ;  /* 0x0000007f06057890 */ /* 0x002fc4000fffe0ff */
[----:B------:R-:W-:Y:S02]  /*17c0*/  USHF.R.U32.HI UR47, URZ, 0x7, UR28 ;  /* 0x00000007ff2f7899 */ /* 0x000fe4000801161c */
[----:B------:R-:W-:Y:S02]  /*17d0*/  USHF.R.S32.HI UR4, URZ, 0x1f, UR5 ;  /* 0x0000001fff047899 */ /* 0x000fe40008011405 */
[----:B------:R-:W-:Y:S02]  /*17e0*/  UIADD3 UR48, UPT, UPT, UR6, 0xfe, URZ ;  /* 0x000000fe06307890 */ /* 0x000fe4000fffe0ff */
[----:B------:R-:W-:Y:S01]  /*17f0*/  ULEA.HI UR4, UR4, UR5, URZ, 0x7 ;  /* 0x0000000504047291 */ /* 0x000fe2000f8f38ff */
[----:B------:R-:W1:Y:S03]  /*1800*/  LDCU UR39, c[0x0][0x374] ;  /* 0x00006e80ff2777ac */ /* 0x000e660008000800 */
[----:B------:R-:W-:-:S02]  /*1810*/  USHF.R.S32.HI UR43, URZ, 0x7, UR4 ;  /* 0x00000007ff2b7899 */ /* 0x000fc40008011404 */
[----:B------:R-:W-:Y:S02]  /*1820*/  UIADD3 UR4, UPT, UPT, UR6, -0x1, URZ ;  /* 0xffffffff06047890 */ /* 0x000fe4000fffe0ff */
[----:B------:R-:W-:Y:S02]  /*1830*/  UISETP.LT.U32.AND UP0, UPT, UR43, 0x8, UPT ;  /* 0x000000082b00788c */ /* 0x000fe4000bf01070 */
[----:B------:R-:W-:Y:S02]  /*1840*/  UISETP.GE.U32.AND UP2, UPT, UR4, -0xff, UPT ;  /* 0xffffff010400788c */ /* 0x000fe4000bf46070 */
[----:B------:R-:W-:Y:S02]  /*1850*/  USEL UR42, UR43, 0x8, UP0 ;  /* 0x000000082b2a7887 */ /* 0x000fe40008000000 */
[----:B------:R-:W-:Y:S02]  /*1860*/  USEL UR24, UR34, 0x2, UP1 ;  /* 0x0000000222187887 */ /* 0x000fe40008800000 */
[----:B------:R-:W-:-:S02]  /*1870*/  UIADD3 UR21, UPT, UPT, UR42, -0x1, URZ ;  /* 0xffffffff2a157890 */ /* 0x000fc4000fffe0ff */
[----:B------:R-:W-:Y:S02]  /*1880*/  UIADD3 UR29, UPT, UPT, UR7, 0x4400, UR28 ;  /* 0x00004400071d7890 */ /* 0x000fe4000fffe01c */
[----:B------:R-:W-:Y:S02]  /*1890*/  UIADD3 UR44, UPT, UPT, UR43, -UR42, URZ ;  /* 0x8000002a2b2c7290 */ /* 0x000fe4000fffe0ff */
[----:B------:R-:W-:Y:S01]  /*18a0*/  @UP2 UIADD3 UR21, UPT, UPT, UR42, URZ, URZ ;  /* 0x000000ff2a152290 */ /* 0x000fe2000fffe0ff */
[----:B------:R-:W-:-:S03]  /*18b0*/  UMOV UR5, URZ ;  /* 0x000000ff00057c82 */ /* 0x000fc60008000000 */
[----:B-123--:R-:W-:-:S12]  /*18c0*/  UIADD3 UR21, UPT, UPT, UR21, 0x1, URZ ;  /* 0x0000000115157890 */ /* 0x00efd8000fffe0ff */
.L_x_43:
[----:B------:R-:W-:-:S09]  /*18d0*/  UISETP.NE.AND UP0, UPT, UR61, URZ, UPT ;  /* 0x000000ff3d00728c */ /* 0x000fd2000bf05270 */
[----:B------:R-:W-:Y:S05]  /*18e0*/  BRA.U UP0, `(.L_x_24) ;  /* 0x0000000100287547 */ /* 0x000fea000b800000 */
[----:B------:R-:W-:Y:S02]  /*18f0*/  LEA R0, R9, UR7, 0x3 ;  /* 0x0000000709007c11 */ /* 0x000fe4000f8e18ff */
[----:B------:R-:W-:-:S04]  /*1900*/  SHF.L.U32 R2, R8, 0x1f, RZ ;  /* 0x0000001f08027819 */ /* 0x000fc800000006ff */
[----:B------:R-:W1:Y:S02]  /*1910*/  SYNCS.PHASECHK.TRANS64.TRYWAIT P0, [R0+URZ+0x110], R2 ;  /* 0x00011002000075a7 */ /* 0x000e6400080011ff */
[----:B-1----:R-:W-:Y:S05]  /*1920*/  @!P0 BRA `(.L_x_25) ;  /* 0x00000058005c8947 */ /* 0x002fea0003800000 */
.L_x_107:
[----:B------:R-:W-:Y:S01]  /*1930*/  VIADD R9, R9, 0x1 ;  /* 0x0000000109097836 */ /* 0x000fe20000000000 */
[----:B------:R1:W-:Y:S04]  /*1940*/  SYNCS.ARRIVE.TRANS64.A1T0 RZ, [R0+URZ+0x100], RZ ;  /* 0x000100ff00ff79a7 */ /* 0x0003e800081000ff */
[----:B------:R-:W-:-:S04]  /*1950*/  ISETP.NE.AND P0, PT, R9, 0x2, PT ;  /* 0x000000020900780c */ /* 0x000fc80003f05270 */
[----:B------:R-:W-:Y:S02]  /*1960*/  SEL R9, R9, RZ, P0 ;  /* 0x000000ff09097207 */ /* 0x000fe40000000000 */
[----:B-1----:R-:W-:-:S04]  /*1970*/  SEL R0, RZ, 0x1, P0 ;  /* 0x00000001ff007807 */ /* 0x002fc80000000000 */
[----:B------:R-:W-:-:S07]  /*1980*/  LOP3.LUT R8, R8, R0, RZ, 0x3c, !PT ;  /* 0x0000000008087212 */ /* 0x000fce00078e3cff */
.L_x_24:
[----:B------:R-:W-:Y:S01]  /*1990*/  ULEA UR4, UR5, UR7, 0x3 ;  /* 0x0000000705047291 */ /* 0x000fe2000f8e18ff */
[----:B------:R-:W-:Y:S01]  /*19a0*/  SHF.L.U32 R0, R12, 0x1f, RZ ;  /* 0x0000001f0c007819 */ /* 0x000fe200000006ff */
[----:B------:R-:W-:Y:S02]  /*19b0*/  UISETP.GE.U32.AND UP0, UPT, UR48, 0xff, UPT ;  /* 0x000000ff3000788c */ /* 0x000fe4000bf06070 */
[----:B------:R-:W-:Y:S02]  /*19c0*/  USHF.L.U32 UR11, UR45, 0x6, URZ ;  /* 0x000000062d0b7899 */ /* 0x000fe400080006ff */
[----:B------:R-:W-:Y:S01]  /*19d0*/  ULEA UR35, UR46, UR47, 0x7 ;  /* 0x0000002f2e237291 */ /* 0x000fe2000f8e38ff */
[----:B------:R-:W-:Y:S02]  /*19e0*/  UMOV UR13, URZ ;  /* 0x000000ff000d7c82 */ /* 0x000fe40008000000 */
[----:B------:R1:W2:Y:S02]  /*19f0*/  SYNCS.PHASECHK.TRANS64.TRYWAIT P0, [UR4+0x40], R0 ;  /* 0x00004000ff0075a7 */ /* 0x0002a40008001104 */
[----:B------:R-:W-:Y:S07]  /*1a00*/  BRA.U !UP0, `(.L_x_26) ;  /* 0x0000000108bc7547 */ /* 0x000fee000b800000 */
[----:B------:R-:W-:Y:S01]  /*1a10*/  UMOV UR6, URZ ;  /* 0x000000ff00067c82 */ /* 0x000fe20008000000 */
[----:B------:R-:W-:-:S05]  /*1a20*/  UMOV UR4, UR5 ;  /* 0x0000000500047c82 */ /* 0x000fca0008000000 */
.L_x_32:
[----:B------:R-:W-:Y:S01]  /*1a30*/  ULEA UR33, UR4, UR7, 0x3 ;  /* 0x0000000704217291 */ /* 0x000fe2000f8e18ff */
[----:B--2---:R-:W-:Y:S01]  /*1a40*/  @!P3 MOV R2, 0x6000 ;  /* 0x000060000002b802 */ /* 0x004fe20000000f00 */
[----:B--2-4-:R-:W-:Y:S10]  /*1a50*/  @P0 BRA `(.L_x_27) ;  /* 0x00000000000c0947 */ /* 0x014ff40003800000 */
[----:B------:R-:W-:-:S04]  /*1a60*/  SHF.L.U32 R3, R12, 0x1f, RZ ;  /* 0x0000001f0c037819 */ /* 0x000fc800000006ff */
[----:B------:R-:W2:Y:S02]  /*1a70*/  SYNCS.PHASECHK.TRANS64.TRYWAIT P0, [UR33+0x40], R3 ;  /* 0x00004003ff0075a7 */ /* 0x000ea40008001121 */
[----:B--2---:R-:W-:Y:S05]  /*1a80*/  @!P0 BRA `(.L_x_28) ;  /* 0x0000005800188947 */ /* 0x004fea0003800000 */
.L_x_27:
[----:B------:R2:W-:Y:S01]  /*1a90*/  @!P3 SYNCS.ARRIVE.TRANS64 RZ, [UR33], R2 ;  /* 0x00000002ffffb9a7 */ /* 0x0005e20008000021 */
[----:B------:R-:W-:-:S04]  /*1aa0*/  ULOP3.LUT UR5, UR24, 0x2, URZ, 0xfc, !UPT ;  /* 0x0000000218057892 */ /* 0x000fc8000f8efcff */
[----:B------:R-:W-:-:S09]  /*1ab0*/  UISETP.NE.AND UP0, UPT, UR5, 0x2, UPT ;  /* 0x000000020500788c */ /* 0x000fd2000bf05270 */
[----:B------:R-:W-:Y:S05]  /*1ac0*/  BRA.U UP0, `(.L_x_29) ;  /* 0x0000000100047547 */ /* 0x000fea000b800000 */
[----:B------:R-:W-:Y:S05]  /*1ad0*/  BPT.TRAP 0x1 ;  /* 0x000000040000795c */ /* 0x000fea0000300000 */
.L_x_29:
[----:B------:R-:W-:Y:S04]  /*1ae0*/  BSSY.RECONVERGENT B0, `(.L_x_30) ;  /* 0x0000003000007945 */ /* 0x000fe80003800200 */
[----:B------:R-:W-:Y:S05]  /*1af0*/  @P2 BRA `(.L_x_31) ;  /* 0x0000000000042947 */ /* 0x000fea0003800000 */
[----:B------:R-:W-:Y:S05]  /*1b00*/  BPT.TRAP 0x1 ;  /* 0x000000040000795c */ /* 0x000fea0000300000 */
.L_x_31:
[----:B------:R-:W-:Y:S05]  /*1b10*/  BSYNC.RECONVERGENT B0 ;  /* 0x0000000000007941 */ /* 0x000fea0003800200 */
.L_x_30:
[----:B------:R-:W-:Y:S02]  /*1b20*/  UIADD3 UR5, UPT, UPT, UR4, 0x1, URZ ;  /* 0x0000000104057890 */ /* 0x000fe4000fffe0ff */
[----:B------:R-:W-:Y:S02]  /*1b30*/  ULEA UR32, UR4, UR28, 0xe ;  /* 0x0000001c04207291 */ /* 0x000fe4000f8e70ff */
[----:B------:R-:W-:Y:S02]  /*1b40*/  UISETP.NE.AND UP0, UPT, UR5, 0x8, UPT ;  /* 0x000000080500788c */ /* 0x000fe4000bf05270 */
[----:B------:R-:W-:Y:S02]  /*1b50*/  UIADD3 UR16, UP1, UPT, UR26, 0x80, URZ ;  /* 0x000000801a107890 */ /* 0x000fe4000ff3e0ff */
[----:B------:R-:W-:Y:S02]  /*1b60*/  USEL UR9, URZ, 0x1, UP0 ;  /* 0x00000001ff097887 */ /* 0x000fe40008000000 */
[----:B------:R-:W-:-:S02]  /*1b70*/  USEL UR5, UR5, URZ, UP0 ;  /* 0x000000ff05057287 */ /* 0x000fc40008000000 */
[----:B------:R-:W-:Y:S02]  /*1b80*/  UIADD3 UR14, UP0, UPT, UR26, 0x180, URZ ;  /* 0x000001801a0e7890 */ /* 0x000fe4000ff1e0ff */
[----:B------:R-:W-:Y:S01]  /*1b90*/  ULEA UR8, UR5, UR7, 0x3 ;  /* 0x0000000705087291 */ /* 0x000fe2000f8e18ff */
[----:B------:R-:W-:Y:S01]  /*1ba0*/  LOP3.LUT R12, R12, UR9, RZ, 0x3c, !PT ;  /* 0x000000090c0c7c12 */ /* 0x000fe2000f8e3cff */
[----:B------:R-:W-:Y:S02]  /*1bb0*/  USHF.L.U32 UR34, UR6, 0x7, URZ ;  /* 0x0000000706227899 */ /* 0x000fe400080006ff */
[----:B------:R-:W-:Y:S01]  /*1bc0*/  UIADD3.X UR17, UPT, UPT, URZ, UR27, URZ, UP1, !UPT ;  /* 0x0000001bff117290 */ /* 0x000fe20008ffe4ff */
[----:B-1----:R-:W-:Y:S01]  /*1bd0*/  SHF.L.U32 R0, R12, 0x1f, RZ ;  /* 0x0000001f0c007819 */ /* 0x002fe200000006ff */
[----:B------:R-:W-:Y:S02]  /*1be0*/  UIADD3 UR32, UPT, UPT, UR7, 0x4400, UR32 ;  /* 0x0000440007207890 */ /* 0x000fe4000fffe020 */
[----:B------:R-:W-:Y:S01]  /*1bf0*/  UIADD3.X UR15, UPT, UPT, URZ, UR27, URZ, UP0, !UPT ;  /* 0x0000001bff0f7290 */ /* 0x000fe200087fe4ff */
[----:B------:R3:W4:Y:S01]  /*1c00*/  SYNCS.PHASECHK.TRANS64.TRYWAIT P0, [UR8+0x40], R0 ;  /* 0x00004000ff0075a7 */ /* 0x0007220008001108 */
[----:B------:R-:W-:Y:S01]  /*1c10*/  ULEA UR8, UR4, UR7, 0xd ;  /* 0x0000000704087291 */ /* 0x000fe2000f8e68ff */
[----:B------:R-:W-:Y:S01]  /*1c20*/  UMOV UR13, 0xf0000 ;  /* 0x000f0000000d7882 */ /* 0x000fe20000000000 */
[----:B------:R-:W-:-:S02]  /*1c30*/  UMOV UR18, 0x0 ;  /* 0x0000000000127882 */ /* 0x000fc40000000000 */
[----:B------:R-:W-:Y:S01]  /*1c40*/  UIADD3 UR8, UPT, UPT, UR8, 0x24400, URZ ;  /* 0x0002440008087890 */ /* 0x000fe2000fffe0ff */
[----:B------:R-:W-:Y:S01]  /*1c50*/  UMOV UR19, 0x10000000 ;  /* 0x1000000000137882 */ /* 0x000fe20000000000 */
[----:B------:R-:W-:Y:S01]  /*1c60*/  UMOV UR12, UR36 ;  /* 0x00000024000c7c82 */ /* 0x000fe20008000000 */
[----:B------:R-:W-:Y:S01]  /*1c70*/  UMOV UR9, UR33 ;  /* 0x0000002100097c82 */ /* 0x000fe20008000000 */
[----:B------:R-:W-:Y:S01]  /*1c80*/  UMOV UR10, UR34 ;  /* 0x00000022000a7c82 */ /* 0x000fe20008000000 */
[----:B------:R1:W-:Y:S01]  /*1c90*/  UTMALDG.3D.MULTICAST [UR32], [UR16], UR13, desc[UR18] ;  /* 0x00001220100073b4 */ /* 0x0003e2000801180d */
[----:B------:R-:W-:Y:S01]  /*1ca0*/  UIADD3 UR6, UPT, UPT, UR6, 0x1, URZ ;  /* 0x0000000106067890 */ /* 0x000fe2000fffe0ff */
[----:B------:R-:W-:-:S03]  /*1cb0*/  UMOV UR4, UR5 ;  /* 0x0000000500047c82 */ /* 0x000fc60008000000 */
[----:B------:R-:W-:Y:S01]  /*1cc0*/  UISETP.NE.AND UP0, UPT, UR6, UR21, UPT ;  /* 0x000000150600728c */ /* 0x000fe2000bf05270 */
[----:B------:R3:W-:Y:S01]  /*1cd0*/  UTMALDG.3D [UR8], [UR14], desc[UR18] ;  /* 0x000012080e0075b4 */ /* 0x0007e20008011000 */
[----:B-1----:R-:W-:-:S07]  /*1ce0*/  UMOV UR13, UR21 ;  /* 0x00000015000d7c82 */ /* 0x002fce0008000000 */
[----:B---3--:R-:W-:Y:S05]  /*1cf0*/  BRA.U UP0, `(.L_x_32) ;  /* 0xfffffffd004c7547 */ /* 0x008fea000b83ffff */
.L_x_26:
[----:B------:R-:W-:Y:S01]  /*1d00*/  ULEA UR4, UR5, UR7, 0x3 ;  /* 0x0000000705047291 */ /* 0x000fe2000f8e18ff */
[----:B-1----:R-:W-:Y:S01]  /*1d10*/  SHF.L.U32 R0, R12, 0x1f, RZ ;  /* 0x0000001f0c007819 */ /* 0x002fe200000006ff */
[----:B------:R-:W-:Y:S01]  /*1d20*/  @!P1 SYNCS.ARRIVE.TRANS64.A1T0 RZ, [UR7+0x98], RZ ;  /* 0x000098ffffff99a7 */ /* 0x000fe20008100007 */
[----:B------:R-:W-:-:S06]  /*1d30*/  UISETP.GT.AND UP0, UPT, UR43, UR42, UPT ;  /* 0x0000002a2b00728c */ /* 0x000fcc000bf04270 */
[----:B--2-4-:R1:W2:Y:S03]  /*1d40*/  SYNCS.PHASECHK.TRANS64.TRYWAIT P0, [UR4+0x40], R0 ;  /* 0x00004000ff0075a7 */ /* 0x0142a60008001104 */
[----:B------:R-:W-:Y:S05]  /*1d50*/  BRA.U !UP0, `(.L_x_33) ;  /* 0x0000000108bc7547 */ /* 0x000fea000b800000 */
[----:B------:R-:W-:Y:S01]  /*1d60*/  UIADD3 UR25, UPT, UPT, UR44, UR13, URZ ;  /* 0x0000000d2c197290 */ /* 0x000fe2000fffe0ff */
[----:B------:R-:W-:-:S11]  /*1d70*/  UMOV UR4, UR5 ;  /* 0x0000000500047c82 */ /* 0x000fd60008000000 */
.L_x_39:
[----:B------:R-:W-:Y:S01]  /*1d80*/  ULEA UR17, UR4, UR7, 0x3 ;  /* 0x0000000704117291 */ /* 0x000fe2000f8e18ff */
[----:B--2---:R-:W-:Y:S01]  /*1d90*/  @!P3 MOV R2, 0x6000 ;  /* 0x000060000002b802 */ /* 0x004fe20000000f00 */
[----:B--2-4-:R-:W-:Y:S10]  /*1da0*/  @P0 BRA `(.L_x_34) ;  /* 0x00000000000c0947 */ /* 0x014ff40003800000 */
[----:B------:R-:W-:-:S04]  /*1db0*/  SHF.L.U32 R3, R12, 0x1f, RZ ;  /* 0x0000001f0c037819 */ /* 0x000fc800000006ff */
[----:B------:R-:W2:Y:S02]  /*1dc0*/  SYNCS.PHASECHK.TRANS64.TRYWAIT P0, [UR17+0x40], R3 ;  /* 0x00004003ff0075a7 */ /* 0x000ea40008001111 */
[----:B--2---:R-:W-:Y:S05]  /*1dd0*/  @!P0 BRA `(.L_x_35) ;  /* 0x00000054005c8947 */ /* 0x004fea0003800000 */
.L_x_34:
[----:B------:R2:W-:Y:S01]  /*1de0*/  @!P3 SYNCS.ARRIVE.TRANS64 RZ, [UR17], R2 ;  /* 0x00000002ffffb9a7 */ /* 0x0005e20008000011 */
[----:B------:R-:W-:-:S04]  /*1df0*/  ULOP3.LUT UR5, UR24, 0x2, URZ, 0xfc, !UPT ;  /* 0x0000000218057892 */ /* 0x000fc8000f8efcff */
[----:B------:R-:W-:-:S09]  /*1e00*/  UISETP.NE.AND UP0, UPT, UR5, 0x2, UPT ;  /* 0x000000020500788c */ /* 0x000fd2000bf05270 */
[----:B------:R-:W-:Y:S05]  /*1e10*/  BRA.U UP0, `(.L_x_36) ;  /* 0x0000000100047547 */ /* 0x000fea000b800000 */
[----:B------:R-:W-:Y:S05]  /*1e20*/  BPT.TRAP 0x1 ;  /* 0x000000040000795c */ /* 0x000fea0000300000 */
.L_x_36:
[----:B------:R-:W-:Y:S04]  /*1e30*/  BSSY.RECONVERGENT B0, `(.L_x_37) ;  /* 0x0000003000007945 */ /* 0x000fe80003800200 */
[----:B------:R-:W-:Y:S05]  /*1e40*/  @P2 BRA `(.L_x_38) ;  /* 0x0000000000042947 */ /* 0x000fea0003800000 */
[----:B------:R-:W-:Y:S05]  /*1e50*/  BPT.TRAP 0x1 ;  /* 0x000000040000795c */ /* 0x000fea0000300000 */
.L_x_38:
[----:B------:R-:W-:Y:S05]  /*1e60*/  BSYNC.RECONVERGENT B0 ;  /* 0x0000000000007941 */ /* 0x000fea0003800200 */
.L_x_37:
[----:B------:R-:W-:Y:S02]  /*1e70*/  UIADD3 UR5, UPT, UPT, UR4, 0x1, URZ ;  /* 0x0000000104057890 */ /* 0x000fe4000fffe0ff */
[----:B------:R-:W-:Y:S02]  /*1e80*/  UIADD3 UR14, UP1, UPT, UR26, 0x80, URZ ;  /* 0x000000801a0e7890 */ /* 0x000fe4000ff3e0ff */
[----:B------:R-:W-:Y:S02]  /*1e90*/  UISETP.NE.AND UP0, UPT, UR5, 0x8, UPT ;  /* 0x000000080500788c */ /* 0x000fe4000bf05270 */
[----:B------:R-:W-:Y:S02]  /*1ea0*/  USHF.L.U32 UR18, UR13, 0x7, URZ ;  /* 0x000000070d127899 */ /* 0x000fe400080006ff */
[----:B------:R-:W-:Y:S02]  /*1eb0*/  USEL UR8, URZ, 0x1, UP0 ;  /* 0x00000001ff087887 */ /* 0x000fe40008000000 */
[----:B------:R-:W-:-:S02]  /*1ec0*/  USEL UR5, UR5, URZ, UP0 ;  /* 0x000000ff05057287 */ /* 0x000fc40008000000 */
[----:B------:R-:W-:Y:S02]  /*1ed0*/  UIADD3 UR22, UP0, UPT, UR26, 0x180, URZ ;  /* 0x000001801a167890 */ /* 0x000fe4000ff1e0ff */
[----:B------:R-:W-:Y:S01]  /*1ee0*/  LOP3.LUT R12, R12, UR8, RZ, 0x3c, !PT ;  /* 0x000000080c0c7c12 */ /* 0x000fe2000f8e3cff */
[----:B------:R-:W-:Y:S02]  /*1ef0*/  ULEA UR6, UR5, UR7, 0x3 ;  /* 0x0000000705067291 */ /* 0x000fe4000f8e18ff */
[----:B------:R-:W-:Y:S01]  /*1f00*/  ULEA UR8, UR4, UR7, 0xd ;  /* 0x0000000704087291 */ /* 0x000fe2000f8e68ff */
[----:B-1----:R-:W-:Y:S01]  /*1f10*/  SHF.L.U32 R0, R12, 0x1f, RZ ;  /* 0x0000001f0c007819 */ /* 0x002fe200000006ff */
[----:B------:R-:W-:Y:S02]  /*1f20*/  ULEA UR16, UR4, UR29, 0xe ;  /* 0x0000001d04107291 */ /* 0x000fe4000f8e70ff */
[----:B------:R-:W-:Y:S02]  /*1f30*/  UIADD3.X UR15, UPT, UPT, URZ, UR27, URZ, UP1, !UPT ;  /* 0x0000001bff0f7290 */ /* 0x000fe40008ffe4ff */
[----:B------:R-:W-:Y:S01]  /*1f40*/  UIADD3 UR8, UPT, UPT, UR8, 0x24400, URZ ;  /* 0x0002440008087890 */ /* 0x000fe2000fffe0ff */
[----:B------:R3:W4:Y:S01]  /*1f50*/  SYNCS.PHASECHK.TRANS64.TRYWAIT P0, [UR6+0x40], R0 ;  /* 0x00004000ff0075a7 */ /* 0x0007220008001106 */
[----:B------:R-:W-:Y:S01]  /*1f60*/  UIADD3.X UR23, UPT, UPT, URZ, UR27, URZ, UP0, !UPT ;  /* 0x0000001bff177290 */ /* 0x000fe200087fe4ff */
[----:B------:R-:W-:Y:S01]  /*1f70*/  UMOV UR6, 0xf0000 ;  /* 0x000f000000067882 */ /* 0x000fe20000000000 */
[----:B------:R-:W-:Y:S01]  /*1f80*/  UMOV UR30, 0x0 ;  /* 0x00000000001e7882 */ /* 0x000fe20000000000 */
[----:B------:R-:W-:Y:S01]  /*1f90*/  UMOV UR31, 0x10000000 ;  /* 0x10000000001f7882 */ /* 0x000fe20000000000 */
[----:B------:R-:W-:Y:S01]  /*1fa0*/  UMOV UR19, UR35 ;  /* 0x0000002300137c82 */ /* 0x000fe20008000000 */
[----:B------:R-:W-:Y:S01]  /*1fb0*/  UMOV UR20, UR36 ;  /* 0x0000002400147c82 */ /* 0x000fe20008000000 */
[----:B------:R-:W-:Y:S01]  /*1fc0*/  UMOV UR12, UR36 ;  /* 0x00000024000c7c82 */ /* 0x000fe20008000000 */
[----:B------:R-:W-:Y:S01]  /*1fd0*/  UMOV UR9, UR17 ;  /* 0x0000001100097c82 */ /* 0x000fe20008000000 */
[----:B------:R-:W-:Y:S01]  /*1fe0*/  UMOV UR10, UR18 ;  /* 0x00000012000a7c82 */ /* 0x000fe20008000000 */
[----:B------:R3:W-:Y:S01]  /*1ff0*/  UTMALDG.3D.MULTICAST [UR16], [UR14], UR6, desc[UR30] ;  /* 0x00001e100e0073b4 */ /* 0x0007e20008011806 */
[----:B------:R-:W-:Y:S01]  /*2000*/  UIADD3 UR13, UPT, UPT, UR13, 0x1, URZ ;  /* 0x000000010d0d7890 */ /* 0x000fe2000fffe0ff */
[----:B------:R-:W-:-:S03]  /*2010*/  UMOV UR4, UR5 ;  /* 0x0000000500047c82 */ /* 0x000fc60008000000 */
[----:B------:R-:W-:Y:S01]  /*2020*/  UISETP.NE.AND UP0, UPT, UR13, UR25, UPT ;  /* 0x000000190d00728c */ /* 0x000fe2000bf05270 */
[----:B------:R3:W-:Y:S08]  /*2030*/  UTMALDG.3D [UR8], [UR22], desc[UR30] ;  /* 0x00001e08160075b4 */ /* 0x0007f00008011000 */
[----:B---3--:R-:W-:Y:S05]  /*2040*/  BRA.U UP0, `(.L_x_39) ;  /* 0xfffffffd004c7547 */ /* 0x008fea000b83ffff */
.L_x_33:
[C---:B------:R-:W-:Y:S01]  /*2050*/  LEA R3, R11.reuse, UR7, 0x3 ;  /* 0x000000070b037c11 */ /* 0x040fe2000f8e18ff */
[----:B------:R-:W-:Y:S01]  /*2060*/  NOP ;  /* 0x0000000000007918 */ /* 0x000fe20000000000 */
[----:B-1----:R-:W-:Y:S02]  /*2070*/  SHF.L.U32 R0, R10, 0x1f, RZ ;  /* 0x0000001f0a007819 */ /* 0x002fe400000006ff */
[----:B------:R-:W-:Y:S02]  /*2080*/  LEA R4, R11, UR7, 0x4 ;  /* 0x000000070b047c11 */ /* 0x000fe4000f8e20ff */
[----:B--2-4-:R-:W1:Y:S02]  /*2090*/  SYNCS.PHASECHK.TRANS64.TRYWAIT P0, [R3+URZ+0xa0], R0 ;  /* 0x0000a000030075a7 */ /* 0x014e6400080011ff */
[----:B-1----:R-:W-:Y:S05]  /*20a0*/  @!P0 BRA `(.L_x_40) ;  /* 0x0000005000c08947 */ /* 0x002fea0003800000 */
.L_x_110:
[----:B------:R-:W2:Y:S01]  /*20b0*/  LDS.128 R4, [R4+0x130] ;  /* 0x0001300004047984 */ /* 0x000ea20000000c00 */
[----:B------:R-:W-:Y:S01]  /*20c0*/  UISETP.GE.AND UP0, UPT, UR40, 0x1, UPT ;  /* 0x000000012800788c */ /* 0x000fe2000bf06270 */
[----:B------:R-:W-:Y:S01]  /*20d0*/  @!PT LDS RZ, [RZ] ;  /* 0x00000000fffff984 */ /* 0x000fe20000000800 */
[----:B------:R-:W-:Y:S01]  /*20e0*/  @!PT LDS RZ, [RZ] ;  /* 0x00000000fffff984 */ /* 0x000fe20000000800 */
[----:B------:R-:W-:Y:S01]  /*20f0*/  @!PT LDS RZ, [RZ] ;  /* 0x00000000fffff984 */ /* 0x000fe20000000800 */
[----:B------:R-:W-:Y:S01]  /*2100*/  @!PT LDS RZ, [RZ] ;  /* 0x00000000fffff984 */ /* 0x000fe20000000800 */
[----:B------:R3:W-:Y:S06]  /*2110*/  MEMBAR.ALL.CTA ;  /* 0x0000000000007992 */ /* 0x0007ec0000008000 */
[----:B---3--:R-:W3:Y:S01]  /*2120*/  FENCE.VIEW.ASYNC.S ;  /* 0x00000000000073c6 */ /* 0x008ee20000000000 */
[----:B--2---:R-:W-:-:S13]  /*2130*/  LOP3.LUT P0, RZ, R6, 0x1, RZ, 0xc0, !PT ;  /* 0x0000000106ff7812 */ /* 0x004fda000780c0ff */
[----:B---3--:R-:W-:Y:S01]  /*2140*/  VOTEU.ANY UP1, P0 ;  /* 0x0000000000ff7886 */ /* 0x008fe20000020100 */
[----:B------:R-:W-:-:S13]  /*2150*/  PLOP3.LUT P0, PT, PT, PT, UP1, 0x80, 0x8 ;  /* 0x000000000008781c */ /* 0x000fda0003f0f018 */
[----:B-1----:R-:W-:Y:S02]  /*2160*/  @P0 LOP3.LUT R0, R5, 0xffff, RZ, 0xc0, !PT ;  /* 0x0000ffff05000812 */ /* 0x002fe400078ec0ff */
[----:B------:R-:W-:Y:S02]  /*2170*/  @P0 MOV R2, R4 ;  /* 0x0000000400020202 */ /* 0x000fe40000000f00 */
[----:B------:R-:W-:Y:S01]  /*2180*/  @P0 R2UR UR6, R0 ;  /* 0x00000000000602ca */ /* 0x000fe200000e0000 */
[----:B------:R-:W-:Y:S01]  /*2190*/  VIADD R0, R3, 0xb0 ;  /* 0x000000b003007836 */ /* 0x000fe20000000000 */
[----:B------:R-:W-:Y:S02]  /*21a0*/  @P0 SHF.R.U32.HI R4, RZ, 0x10, R5 ;  /* 0x00000010ff040819 */ /* 0x000fe40000011605 */
[----:B------:R-:W-:Y:S02]  /*21b0*/  @P0 R2UR UR8, R2 ;  /* 0x00000000020802ca */ /* 0x000fe400000e0000 */
[----:B------:R-:W-:-:S02]  /*21c0*/  PRMT R0, RZ, 0x654, R0 ;  /* 0x00000654ff007816 */ /* 0x000fc40000000000 */
[----:B------:R-:W-:Y:S02]  /*21d0*/  @P0 R2UR UR4, R4 ;  /* 0x00000000040402ca */ /* 0x000fe400000e0000 */
[----:B------:R1:W-:Y:S03]  /*21e0*/  SYNCS.ARRIVE.TRANS64.RED.A1T0 RZ, [R0+URZ], RZ ;  /* 0x000000ff00ff79a7 */ /* 0x0003e600081004ff */
[----:B------:R-:W-:-:S04]  /*21f0*/  @UP1 UMOV UR37, UR6 ;  /* 0x0000000600251c82 */ /* 0x000fc80008000000 */
[----:B------:R-:W-:-:S04]  /*2200*/  @UP1 UMOV UR38, UR8 ;  /* 0x0000000800261c82 */ /* 0x000fc80008000000 */
[----:B------:R-:W-:Y:S01]  /*2210*/  @UP1 UMOV UR36, UR4 ;  /* 0x0000000400241c82 */ /* 0x000fe20008000000 */
[----:B------:R-:W-:Y:S05]  /*2220*/  BRA.U !UP0, `(.L_x_41) ;  /* 0x0000000108d47547 */ /* 0x000fea000b800000 */
[----:B------:R-:W2:Y:S01]  /*2230*/  LDCU.128 UR12, c[0x0][0xb10] ;  /* 0x00016200ff0c77ac */ /* 0x000ea20008000c00 */
[----:B------:R-:W3:Y:S01]  /*2240*/  LDCU UR25, c[0x0][0xb20] ;  /* 0x00016400ff1977ac */ /* 0x000ee20008000800 */
[----:B------:R-:W4:Y:S01]  /*2250*/  LDCU UR20, c[0x0][0xb0c] ;  /* 0x00016180ff1477ac */ /* 0x000f220008000800 */
[----:B------:R-:W1:Y:S01]  /*2260*/  LDCU.64 UR10, c[0x0][0xb28] ;  /* 0x00016500ff0a77ac */ /* 0x000e620008000a00 */
[----:B------:R-:W-:Y:S02]  /*2270*/  UISETP.NE.AND UP3, UPT, UR40, 0x1, UPT ;  /* 0x000000012800788c */ /* 0x000fe4000bf65270 */
[----:B--2---:R-:W-:Y:S02]  /*2280*/  UIMAD.WIDE.U32 UR16, UR39, UR15, URZ ;  /* 0x0000000f271072a5 */ /* 0x004fe4000f8e00ff */
[----:B------:R-:W-:Y:S02]  /*2290*/  UIMAD.WIDE.U32 UR8, UR41, UR12, URZ ;  /* 0x0000000c290872a5 */ /* 0x000fe4000f8e00ff */
[----:B------:R-:W-:-:S02]  /*22a0*/  UISETP.NE.AND UP0, UPT, UR14, 0x1, UPT ;  /* 0x000000010e00788c */ /* 0x000fc4000bf05270 */
[----:B------:R-:W-:Y:S01]  /*22b0*/  UIMAD.WIDE.U32 UR22, UR37, UR15, URZ ;  /* 0x0000000f251672a5 */ /* 0x000fe2000f8e00ff */
[----:B------:R-:W-:Y:S02]  /*22c0*/  UMOV UR16, UR17 ;  /* 0x0000001100107c82 */ /* 0x000fe40008000000 */
[----:B------:R-:W-:Y:S01]  /*22d0*/  UMOV UR8, UR9 ;  /* 0x0000000900087c82 */ /* 0x000fe20008000000 */
[----:B---3--:R-:W-:Y:S02]  /*22e0*/  USHF.R.U32.HI UR16, URZ, UR25, UR16 ;  /* 0x00000019ff107299 */ /* 0x008fe40008011610 */
[----:B----4-:R-:W-:Y:S02]  /*22f0*/  UISETP.NE.AND UP2, UPT, UR20, 0x1, UPT ;  /* 0x000000011400788c */ /* 0x010fe4000bf45270 */
[----:B------:R-:W-:Y:S02]  /*2300*/  USHF.R.U32.HI UR8, URZ, UR13, UR8 ;  /* 0x0000000dff087299 */ /* 0x000fe40008011608 */
[----:B------:R-:W-:-:S02]  /*2310*/  USEL UR6, UR39, UR16, !UP0 ;  /* 0x0000001027067287 */ /* 0x000fc4000c000000 */
[----:B------:R-:W-:Y:S02]  /*2320*/  USEL UR8, UR41, UR8, !UP2 ;  /* 0x0000000829087287 */ /* 0x000fe4000d000000 */
[----:B-1----:R-:W-:Y:S01]  /*2330*/  UIMAD.WIDE.U32 UR16, UR6, UR10, URZ ;  /* 0x0000000a061072a5 */ /* 0x002fe2000f8e00ff */
[----:B------:R-:W-:Y:S01]  /*2340*/  UMOV UR4, UR23 ;  /* 0x0000001700047c82 */ /* 0x000fe20008000000 */
[----:B------:R-:W-:Y:S02]  /*2350*/  UIMAD.WIDE.U32 UR18, UR38, UR12, URZ ;  /* 0x0000000c261272a5 */ /* 0x000fe4000f8e00ff */
[----:B------:R-:W-:-:S03]  /*2360*/  UIMAD.WIDE.U32 UR22, UR8, UR10, URZ ;  /* 0x0000000a081672a5 */ /* 0x000fc6000f8e00ff */
[----:B------:R-:W-:Y:S01]  /*2370*/  UMOV UR16, UR17 ;  /* 0x0000001100107c82 */ /* 0x000fe20008000000 */
[----:B------:R-:W-:Y:S02]  /*2380*/  USHF.R.U32.HI UR4, URZ, UR25, UR4 ;  /* 0x00000019ff047299 */ /* 0x000fe40008011604 */
[----:B------:R-:W-:Y:S01]  /*2390*/  @UP3 USHF.R.U32.HI UR6, URZ, UR11, UR16 ;  /* 0x0000000bff063299 */ /* 0x000fe20008011610 */
[----:B------:R-:W-:Y:S01]  /*23a0*/  UMOV UR18, UR19 ;  /* 0x0000001300127c82 */ /* 0x000fe20008000000 */
[----:B------:R-:W-:Y:S01]  /*23b0*/  UMOV UR22, UR23 ;  /* 0x0000001700167c82 */ /* 0x000fe20008000000 */
[----:B------:R-:W-:Y:S02]  /*23c0*/  USHF.R.U32.HI UR13, URZ, UR13, UR18 ;  /* 0x0000000dff0d7299 */ /* 0x000fe40008011612 */
[----:B------:R-:W-:Y:S02]  /*23d0*/  USEL UR4, UR37, UR4, !UP0 ;  /* 0x0000000425047287 */ /* 0x000fe4000c000000 */
[----:B------:R-:W-:-:S02]  /*23e0*/  @UP3 USHF.R.U32.HI UR8, URZ, UR11, UR22 ;  /* 0x0000000bff083299 */ /* 0x000fc40008011616 */
[----:B------:R-:W-:Y:S02]  /*23f0*/  UIMAD UR9, UR40, UR6, URZ ;  /* 0x00000006280972a4 */ /* 0x000fe4000f8e02ff */
[----:B------:R-:W-:Y:S02]  /*2400*/  USEL UR6, UR38, UR13, !UP2 ;  /* 0x0000000d26067287 */ /* 0x000fe4000d000000 */
[----:B------:R-:W-:Y:S02]  /*2410*/  UIMAD UR12, UR40, UR8, URZ ;  /* 0x00000008280c72a4 */ /* 0x000fe4000f8e02ff */
[----:B------:R-:W-:Y:S02]  /*2420*/  UISETP.GE.AND UP0, UPT, UR4, UR9, UPT ;  /* 0x000000090400728c */ /* 0x000fe4000bf06270 */
[----:B------:R-:W-:Y:S02]  /*2430*/  UIMAD.WIDE.U32 UR16, UR4, UR10, URZ ;  /* 0x0000000a041072a5 */ /* 0x000fe4000f8e00ff */
[----:B------:R-:W-:-:S02]  /*2440*/  UISETP.GE.OR UP0, UPT, UR6, UR12, UP0 ;  /* 0x0000000c0600728c */ /* 0x000fc40008706670 */
        /* <DEDUP_REMOVED lines=19> */
.L_x_41:
[----:B------:R-:W2:Y:S02]  /*2580*/  LDCU UR4, c[0x0][0xb30] ;  /* 0x00016600ff0477ac */ /* 0x000ea40008000800 */
[----:B--2---:R-:W-:-:S09]  /*2590*/  UISETP.NE.AND UP0, UPT, UR4, 0x1, UPT ;  /* 0x000000010400788c */ /* 0x004fd2000bf05270 */
[----:B------:R-:W-:Y:S05]  /*25a0*/  BRA.U UP0, `(.L_x_42) ;  /* 0x0000000100447547 */ /* 0x000fea000b800000 */
[----:B------:R-:W2:Y:S01]  /*25b0*/  LDCU.128 UR12, c[0x0][0xb10] ;  /* 0x00016200ff0c77ac */ /* 0x000ea20008000c00 */
[----:B------:R-:W3:Y:S01]  /*25c0*/  LDCU UR16, c[0x0][0xb0c] ;  /* 0x00016180ff1077ac */ /* 0x000ee20008000800 */
[----:B------:R-:W4:Y:S01]  /*25d0*/  LDCU UR17, c[0x0][0xb20] ;  /* 0x00016400ff1177ac */ /* 0x000f220008000800 */
[----:B--2---:R-:W-:Y:S02]  /*25e0*/  UIMAD.WIDE.U32 UR10, UR38, UR12, URZ ;  /* 0x0000000c260a72a5 */ /* 0x004fe4000f8e00ff */
[----:B------:R-:W-:Y:S02]  /*25f0*/  UIMAD.WIDE.U32 UR8, UR37, UR15, URZ ;  /* 0x0000000f250872a5 */ /* 0x000fe4000f8e00ff */
[----:B---3--:R-:W-:Y:S02]  /*2600*/  UISETP.NE.AND UP2, UPT, UR16, 0x1, UPT ;  /* 0x000000011000788c */ /* 0x008fe4000bf45270 */
[----:B------:R-:W-:Y:S01]  /*2610*/  UISETP.NE.AND UP0, UPT, UR14, 0x1, UPT ;  /* 0x000000010e00788c */ /* 0x000fe2000bf05270 */
[----:B------:R-:W-:-:S02]  /*2620*/  UMOV UR6, UR11 ;  /* 0x0000000b00067c82 */ /* 0x000fc40008000000 */
[----:B------:R-:W-:Y:S01]  /*2630*/  UMOV UR4, UR9 ;  /* 0x0000000900047c82 */ /* 0x000fe20008000000 */
[----:B------:R-:W-:Y:S02]  /*2640*/  USHF.R.U32.HI UR6, URZ, UR13, UR6 ;  /* 0x0000000dff067299 */ /* 0x000fe40008011606 */
[----:B----4-:R-:W-:Y:S02]  /*2650*/  USHF.R.U32.HI UR4, URZ, UR17, UR4 ;  /* 0x00000011ff047299 */ /* 0x010fe40008011604 */
[----:B------:R-:W-:Y:S02]  /*2660*/  USEL UR6, UR38, UR6, !UP2 ;  /* 0x0000000626067287 */ /* 0x000fe4000d000000 */
[----:B------:R-:W-:-:S04]  /*2670*/  USEL UR4, UR37, UR4, !UP0 ;  /* 0x0000000425047287 */ /* 0x000fc8000c000000 */
[----:B------:R-:W-:Y:S02]  /*2680*/  UIADD3 UR8, UPT, UPT, UR6, -UR4, URZ ;  /* 0x8000000406087290 */ /* 0x000fe4000fffe0ff */
[----:B------:R-:W-:Y:S02]  /*2690*/  UIADD3 UR4, UPT, UPT, -UR6, UR4, URZ ;  /* 0x0000000406047290 */ /* 0x000fe4000fffe1ff */
[----:B------:R-:W-:Y:S02]  /*26a0*/  UIMAD UR37, UR8, UR14, UR37 ;  /* 0x0000000e082572a4 */ /* 0x000fe4000f8e0225 */
[----:B------:R-:W-:-:S12]  /*26b0*/  UIMAD UR38, UR4, UR16, UR38 ;  /* 0x00000010042672a4 */ /* 0x000fd8000f8e0226 */
.L_x_42:
[----:B------:R-:W-:Y:S01]  /*26c0*/  VIADD R11, R11, 0x1 ;  /* 0x000000010b0b7836 */ /* 0x000fe20000000000 */
[----:B------:R-:W-:Y:S01]  /*26d0*/  PLOP3.LUT P1, PT, PT, PT, PT, 0x80, 0x8 ;  /* 0x000000000008781c */ /* 0x000fe20003f2f070 */
[----:B------:R-:W-:Y:S02]  /*26e0*/  UIADD3 UR46, UPT, UPT, UR38, UR58, URZ ;  /* 0x0000003a262e7290 */ /* 0x000fe4000fffe0ff */
[----:B------:R-:W-:Y:S01]  /*26f0*/  UIADD3 UR45, UPT, UPT, UR37, UR55, URZ ;  /* 0x00000037252d7290 */ /* 0x000fe2000fffe0ff */
[----:B------:R-:W-:-:S04]  /*2700*/  ISETP.NE.AND P0, PT, R11, 0x2, PT ;  /* 0x000000020b00780c */ /* 0x000fc80003f05270 */
[----:B-1----:R-:W-:Y:S02]  /*2710*/  SEL R0, RZ, 0x1, P0 ;  /* 0x00000001ff007807 */ /* 0x002fe40000000000 */
[----:B------:R-:W-:Y:S02]  /*2720*/  SEL R11, R11, RZ, P0 ;  /* 0x000000ff0b0b7207 */ /* 0x000fe40000000000 */
[----:B------:R-:W-:Y:S01]  /*2730*/  LOP3.LUT R10, R10, R0, RZ, 0x3c, !PT ;  /* 0x000000000a0a7212 */ /* 0x000fe200078e3cff */
[----:B------:R-:W-:Y:S06]  /*2740*/  BRA.U UP1, `(.L_x_43) ;  /* 0xfffffff101607547 */ /* 0x000fec000b83ffff */
[----:B------:R-:W-:Y:S01]  /*2750*/  UIADD3 UR7, UPT, UPT, UR7, 0x40, URZ ;  /* 0x0000004007077890 */ /* 0x000fe2000fffe0ff */
[----:B------:R-:W-:-:S03]  /*2760*/  SHF.L.U32 R2, R12, 0x1f, RZ ;  /* 0x0000001f0c027819 */ /* 0x000fc600000006ff */
[----:B------:R-:W-:-:S09]  /*2770*/  ULEA UR4, UR5, UR7, 0x3 ;  /* 0x0000000705047291 */ /* 0x000fd2000f8e18ff */
[----:B------:R-:W1:Y:S02]  /*2780*/  SYNCS.PHASECHK.TRANS64.TRYWAIT P0, [UR4], R2 ;  /* 0x00000002ff0075a7 */ /* 0x000e640008001104 */
[----:B-1----:R-:W-:Y:S05]  /*2790*/  @!P0 BRA `(.L_x_44) ;  /* 0x0000004c00188947 */ /* 0x002fea0003800000 */
.L_x_112:
[----:B------:R-:W-:-:S04]  /*27a0*/  UIADD3 UR4, UPT, UPT, UR5, 0x1, URZ ;  /* 0x0000000105047890 */ /* 0x000fc8000fffe0ff */
[----:B------:R-:W-:-:S04]  /*27b0*/  UISETP.NE.AND UP0, UPT, UR4, 0x8, UPT ;  /* 0x000000080400788c */ /* 0x000fc8000bf05270 */
[----:B------:R-:W-:Y:S02]  /*27c0*/  USEL UR6, URZ, 0x1, UP0 ;  /* 0x00000001ff067887 */ /* 0x000fe40008000000 */
[----:B------:R-:W-:-:S04]  /*27d0*/  USEL UR4, UR4, URZ, UP0 ;  /* 0x000000ff04047287 */ /* 0x000fc80008000000 */
[----:B------:R-:W-:Y:S01]  /*27e0*/  ULEA UR5, UR4, UR7, 0x3 ;  /* 0x0000000704057291 */ /* 0x000fe2000f8e18ff */
[----:B-1----:R-:W-:-:S04]  /*27f0*/  LOP3.LUT R2, R12, UR6, RZ, 0x3c, !PT ;  /* 0x000000060c027c12 */ /* 0x002fc8000f8e3cff */
[----:B------:R-:W-:-:S04]  /*2800*/  SHF.L.U32 R3, R2, 0x1f, RZ ;  /* 0x0000001f02037819 */ /* 0x000fc800000006ff */
[----:B------:R-:W1:Y:S02]  /*2810*/  SYNCS.PHASECHK.TRANS64.TRYWAIT P0, [UR5], R3 ;  /* 0x00000003ff0075a7 */ /* 0x000e640008001105 */
[----:B-1----:R-:W-:Y:S05]  /*2820*/  @!P0 BRA `(.L_x_45) ;  /* 0x0000004c000c8947 */ /* 0x002fea0003800000 */
.L_x_114:
[----:B------:R-:W-:-:S04]  /*2830*/  UIADD3 UR4, UPT, UPT, UR4, 0x1, URZ ;  /* 0x0000000104047890 */ /* 0x000fc8000fffe0ff */
[----:B------:R-:W-:-:S04]  /*2840*/  UISETP.NE.AND UP0, UPT, UR4, 0x8, UPT ;  /* 0x000000080400788c */ /* 0x000fc8000bf05270 */
[----:B------:R-:W-:Y:S02]  /*2850*/  USEL UR6, URZ, 0x1, UP0 ;  /* 0x00000001ff067887 */ /* 0x000fe40008000000 */
[----:B------:R-:W-:-:S04]  /*2860*/  USEL UR4, UR4, URZ, UP0 ;  /* 0x000000ff04047287 */ /* 0x000fc80008000000 */
[----:B------:R-:W-:Y:S01]  /*2870*/  ULEA UR5, UR4, UR7, 0x3 ;  /* 0x0000000704057291 */ /* 0x000fe2000f8e18ff */
[----:B------:R-:W-:-:S04]  /*2880*/  LOP3.LUT R2, R2, UR6, RZ, 0x3c, !PT ;  /* 0x0000000602027c12 */ /* 0x000fc8000f8e3cff */
[----:B-1----:R-:W-:-:S04]  /*2890*/  SHF.L.U32 R3, R2, 0x1f, RZ ;  /* 0x0000001f02037819 */ /* 0x002fc800000006ff */
[----:B------:R-:W1:Y:S02]  /*28a0*/  SYNCS.PHASECHK.TRANS64.TRYWAIT P0, [UR5], R3 ;  /* 0x00000003ff0075a7 */ /* 0x000e640008001105 */
[----:B-1----:R-:W-:Y:S05]  /*28b0*/  @!P0 BRA `(.L_x_46) ;  /* 0x0000004c00008947 */ /* 0x002fea0003800000 */
.L_x_116:
        /* <DEDUP_REMOVED lines=9> */
.L_x_118:
        /* <DEDUP_REMOVED lines=9> */
.L_x_120:
        /* <DEDUP_REMOVED lines=9> */
.L_x_122:
        /* <DEDUP_REMOVED lines=9> */
.L_x_124:
[----:B------:R-:W-:-:S04]  /*2b00*/  UIADD3 UR4, UPT, UPT, UR4, 0x1, URZ ;  /* 0x0000000104047890 */ /* 0x000fc8000fffe0ff */
[----:B------:R-:W-:-:S04]  /*2b10*/  UISETP.NE.AND UP0, UPT, UR4, 0x8, UPT ;  /* 0x000000080400788c */ /* 0x000fc8000bf05270 */
[----:B------:R-:W-:Y:S02]  /*2b20*/  USEL UR5, URZ, 0x1, UP0 ;  /* 0x00000001ff057887 */ /* 0x000fe40008000000 */
[----:B------:R-:W-:-:S04]  /*2b30*/  USEL UR4, UR4, URZ, UP0 ;  /* 0x000000ff04047287 */ /* 0x000fc80008000000 */
[----:B------:R-:W-:Y:S01]  /*2b40*/  ULEA UR4, UR4, UR7, 0x3 ;  /* 0x0000000704047291 */ /* 0x000fe2000f8e18ff */
[----:B------:R-:W-:-:S04]  /*2b50*/  LOP3.LUT R2, R2, UR5, RZ, 0x3c, !PT ;  /* 0x0000000502027c12 */ /* 0x000fc8000f8e3cff */
[----:B------:R-:W-:Y:S01]  /*2b60*/  SHF.L.U32 R2, R2, 0x1f, RZ ;  /* 0x0000001f02027819 */ /* 0x000fe200000006ff */
[----:B-1----:R-:W-:-:S07]  /*2b70*/  IMAD.U32 R0, RZ, RZ, UR4 ;  /* 0x00000004ff007e24 */ /* 0x002fce000f8e00ff */
.L_x_51:
[----:B-1----:R1:W2:Y:S02]  /*2b80*/  SYNCS.PHASECHK.TRANS64.TRYWAIT P0, [R0+URZ], R2 ;  /* 0x00000002000075a7 */ /* 0x0022a400080011ff */
[----:B--2---:R-:W-:Y:S05]  /*2b90*/  @!P0 NANOSLEEP.SYNCS 0x989680 ;  /* 0x009896800000895d */ /* 0x004fea0003900000 */
[----:B------:R-:W2:Y:S02]  /*2ba0*/  @!P0 SYNCS.PHASECHK.TRANS64 P0, [R0+URZ], R2 ;  /* 0x00000002000085a7 */ /* 0x000ea400080010ff */
[----:B--2---:R-:W-:Y:S05]  /*2bb0*/  @P0 EXIT ;  /* 0x000000000000094d */ /* 0x004fea0003800000 */
[----:B------:R-:W-:Y:S05]  /*2bc0*/  BRA `(.L_x_51) ;  /* 0xfffffffc00ec7947 */ /* 0x000fea000383ffff */
.L_x_23:
[----:B------:R-:W-:-:S04]  /*2bd0*/  UISETP.NE.AND UP0, UPT, UR61, URZ, UPT ;  /* 0x000000ff3d00728c */ /* 0x000fc8000bf05270 */
[----:B------:R-:W-:-:S09]  /*2be0*/  UISETP.NE.OR UP0, UPT, UR22, 0x1, UP0 ;  /* 0x000000011600788c */ /* 0x000fd20008705670 */
[----:B------:R-:W-:Y:S05]  /*2bf0*/  BRA.U UP0, `(.L_x_52) ;  /* 0x0000000500487547 */ /* 0x000fea000b800000 */
[----:B------:R-:W-:Y:S01]  /*2c00*/  ISETP.GE.U32.AND P2, PT, R0, 0x4, PT ;  /* 0x000000040000780c */ /* 0x000fe20003f46070 */
[----:B------:R-:W-:Y:S01]  /*2c10*/  IMAD.MOV.U32 R12, RZ, RZ, 0x1 ;  /* 0x00000001ff0c7424 */ /* 0x000fe200078e00ff */
[----:B------:R-:W-:Y:S02]  /*2c20*/  CS2R R10, SRZ ;  /* 0x00000000000a7805 */ /* 0x000fe4000001ff00 */
[----:B------:R-:W-:Y:S01]  /*2c30*/  CS2R R8, SRZ ;  /* 0x0000000000087805 */ /* 0x000fe2000001ff00 */
[----:B------:R-:W-:Y:S01]  /*2c40*/  UMOV UR4, 0x400 ;  /* 0x0000040000047882 */ /* 0x000fe20000000000 */
[----:B------:R-:W-:Y:S01]  /*2c50*/  UMOV UR5, URZ ;  /* 0x000000ff00057c82 */ /* 0x000fe20008000000 */
[----:B------:R-:W-:-:S12]  /*2c60*/  ULEA UR6, UR61, UR4, 0x18 ;  /* 0x000000043d067291 */ /* 0x000fd8000f8ec0ff */
.L_x_56:
[----:B------:R-:W-:Y:S02]  /*2c70*/  LEA R2, R8, UR6, 0x3 ;  /* 0x0000000608027c11 */ /* 0x000fe4000f8e18ff */
[----:B------:R-:W-:-:S03]  /*2c80*/  SHF.L.U32 R4, R9, 0x1f, RZ ;  /* 0x0000001f09047819 */ /* 0x000fc600000006ff */
[----:B------:R-:W-:Y:S01]  /*2c90*/  VIADD R5, R2, 0x110 ;  /* 0x0000011002057836 */ /* 0x000fe20000000000 */
[----:B------:R-:W1:Y:S02]  /*2ca0*/  SYNCS.PHASECHK.TRANS64.TRYWAIT P0, [R2+URZ+0x100], R4 ;  /* 0x00010004020075a7 */ /* 0x000e6400080011ff */
[----:B-1----:R-:W-:Y:S05]  /*2cb0*/  @!P0 BRA `(.L_x_53) ;  /* 0x0000004800788947 */ /* 0x002fea0003800000 */
.L_x_125:
[----:B------:R-:W-:Y:S01]  /*2cc0*/  ULEA UR4, UR5, UR6, 0x3 ;  /* 0x0000000605047291 */ /* 0x000fe2000f8e18ff */
[----:B-1----:R-:W-:Y:S01]  /*2cd0*/  PRMT R2, RZ, 0x654, R5 ;  /* 0x00000654ff027816 */ /* 0x002fe20000000005 */
[----:B------:R-:W-:Y:S01]  /*2ce0*/  @!P2 IMAD.MOV.U32 R4, RZ, RZ, 0x10 ;  /* 0x00000010ff04a424 */ /* 0x000fe200078e00ff */
[----:B------:R-:W-:Y:S01]  /*2cf0*/  SHF.L.U32 R5, R12, 0x1f, RZ ;  /* 0x0000001f0c057819 */ /* 0x000fe200000006ff */
[----:B------:R-:W-:Y:S01]  /*2d00*/  UIADD3 UR7, UPT, UPT, UR4, 0xa0, URZ ;  /* 0x000000a004077890 */ /* 0x000fe2000fffe0ff */
[----:B------:R1:W-:Y:S05]  /*2d10*/  SYNCS.ARRIVE.TRANS64.RED.A1T0 RZ, [R2+URZ], RZ ;  /* 0x000000ff02ff79a7 */ /* 0x0003ea00081004ff */
[----:B------:R-:W-:Y:S01]  /*2d20*/  IMAD.U32 R6, RZ, RZ, UR7 ;  /* 0x00000007ff067e24 */ /* 0x000fe2000f8e00ff */
[----:B------:R-:W2:Y:S04]  /*2d30*/  SYNCS.PHASECHK.TRANS64.TRYWAIT P0, [UR4+0xb0], R5 ;  /* 0x0000b005ff0075a7 */ /* 0x000ea80008001104 */
[----:B------:R-:W-:Y:S01]  /*2d40*/  PRMT R6, R0, 0x654, R6 ;  /* 0x0000065400067816 */ /* 0x000fe20000000006 */
[----:B-12---:R-:W-:Y:S06]  /*2d50*/  @!P0 BRA `(.L_x_54) ;  /* 0x0000004800648947 */ /* 0x006fec0003800000 */
.L_x_127:
[----:B------:R-:W-:Y:S01]  /*2d60*/  ULEA UR8, UR5, UR6, 0x4 ;  /* 0x0000000605087291 */ /* 0x000fe2000f8e20ff */
[----:B------:R-:W-:Y:S01]  /*2d70*/  SEL R3, R6, R3, !P2 ;  /* 0x0000000306037207 */ /* 0x000fe20005000000 */
[----:B------:R-:W-:Y:S01]  /*2d80*/  UIADD3 UR9, UPT, UPT, UR4, 0xa0, URZ ;  /* 0x000000a004097890 */ /* 0x000fe2000fffe0ff */
[----:B-1----:R-:W-:Y:S01]  /*2d90*/  LEA R2, R11, UR6, 0x3 ;  /* 0x000000060b027c11 */ /* 0x002fe2000f8e18ff */
[----:B------:R-:W-:Y:S01]  /*2da0*/  UIADD3 UR8, UPT, UPT, UR8, 0x130, URZ ;  /* 0x0000013008087890 */ /* 0x000fe2000fffe0ff */
[----:B------:R1:W-:Y:S01]  /*2db0*/  @!P2 SYNCS.ARRIVE.TRANS64.RED RZ, [R3+URZ], R4 ;  /* 0x0000000403ffa9a7 */ /* 0x0003e200080004ff */
[----:B------:R-:W-:Y:S01]  /*2dc0*/  UIADD3 UR4, UPT, UPT, UR5, 0x1, URZ ;  /* 0x0000000105047890 */ /* 0x000fe2000fffe0ff */
[----:B------:R-:W-:-:S03]  /*2dd0*/  VIADD R8, R8, 0x1 ;  /* 0x0000000108087836 */ /* 0x000fc60000000000 */
[----:B------:R-:W-:Y:S02]  /*2de0*/  UISETP.NE.AND UP0, UPT, UR4, 0x2, UPT ;  /* 0x000000020400788c */ /* 0x000fe4000bf05270 */
[----:B------:R-:W-:Y:S01]  /*2df0*/  ISETP.NE.AND P0, PT, R8, 0x2, PT ;  /* 0x000000020800780c */ /* 0x000fe20003f05270 */
[----:B------:R-:W-:Y:S06]  /*2e00*/  UGETNEXTWORKID.BROADCAST [UR8], [UR9] ;  /* 0x00000000080073ca */ /* 0x000fec0008000100 */
[----:B------:R-:W-:Y:S02]  /*2e10*/  USEL UR7, URZ, 0x1, UP0 ;  /* 0x00000001ff077887 */ /* 0x000fe40008000000 */
[----:B------:R-:W-:-:S04]  /*2e20*/  USEL UR5, UR4, URZ, UP0 ;  /* 0x000000ff04057287 */ /* 0x000fc80008000000 */
[----:B------:R-:W-:Y:S02]  /*2e30*/  LOP3.LUT R12, R12, UR7, RZ, 0x3c, !PT ;  /* 0x000000070c0c7c12 */ /* 0x000fe4000f8e3cff */
[----:B-1----:R-:W-:-:S04]  /*2e40*/  SHF.L.U32 R4, R10, 0x1f, RZ ;  /* 0x0000001f0a047819 */ /* 0x002fc800000006ff */
[----:B------:R-:W1:Y:S02]  /*2e50*/  SYNCS.PHASECHK.TRANS64.TRYWAIT P1, [R2+URZ+0xa0], R4 ;  /* 0x0000a004020075a7 */ /* 0x000e6400080211ff */
[----:B-1----:R-:W-:Y:S05]  /*2e60*/  @!P1 BRA `(.L_x_55) ;  /* 0x0000004800389947 */ /* 0x002fea0003800000 */
.L_x_128:
[C---:B-1----:R-:W-:Y:S01]  /*2e70*/  LEA R4, R11.reuse, UR6, 0x4 ;  /* 0x000000060b047c11 */ /* 0x042fe2000f8e20ff */
[----:B------:R-:W-:Y:S01]  /*2e80*/  VIADD R2, R2, 0xb0 ;  /* 0x000000b002027836 */ /* 0x000fe20000000000 */
[----:B------:R-:W-:Y:S01]  /*2e90*/  SEL R8, R8, RZ, P0 ;  /* 0x000000ff08087207 */ /* 0x000fe20000000000 */
[----:B------:R-:W-:-:S03]  /*2ea0*/  VIADD R11, R11, 0x1 ;  /* 0x000000010b0b7836 */ /* 0x000fc60000000000 */
[----:B------:R-:W1:Y:S01]  /*2eb0*/  LDS.128 R4, [R4+0x130] ;  /* 0x0001300004047984 */ /* 0x000e620000000c00 */
[----:B------:R-:W-:Y:S02]  /*2ec0*/  PRMT R2, RZ, 0x654, R2 ;  /* 0x00000654ff027816 */ /* 0x000fe40000000002 */
[C---:B------:R-:W-:Y:S01]  /*2ed0*/  ISETP.NE.AND P1, PT, R11.reuse, 0x2, PT ;  /* 0x000000020b00780c */ /* 0x040fe20003f25270 */
[----:B------:R-:W-:Y:S01]  /*2ee0*/  @!PT LDS RZ, [RZ] ;  /* 0x00000000fffff984 */ /* 0x000fe20000000800 */
[----:B------:R-:W-:Y:S01]  /*2ef0*/  @!PT LDS RZ, [RZ] ;  /* 0x00000000fffff984 */ /* 0x000fe20000000800 */
[----:B------:R-:W-:Y:S01]  /*2f00*/  @!PT LDS RZ, [RZ] ;  /* 0x00000000fffff984 */ /* 0x000fe20000000800 */
[----:B------:R-:W-:Y:S01]  /*2f10*/  @!PT LDS RZ, [RZ] ;  /* 0x00000000fffff984 */ /* 0x000fe20000000800 */
[----:B------:R2:W-:Y:S06]  /*2f20*/  MEMBAR.ALL.CTA ;  /* 0x0000000000007992 */ /* 0x0005ec0000008000 */
[----:B--2---:R-:W2:Y:S01]  /*2f30*/  FENCE.VIEW.ASYNC.S ;  /* 0x00000000000073c6 */ /* 0x004ea20000000000 */
[----:B------:R-:W-:Y:S01]  /*2f40*/  SEL R11, R11, RZ, P1 ;  /* 0x000000ff0b0b7207 */ /* 0x000fe20000800000 */
[----:B--2---:R2:W-:Y:S01]  /*2f50*/  SYNCS.ARRIVE.TRANS64.RED.A1T0 RZ, [R2+URZ], RZ ;  /* 0x000000ff02ff79a7 */ /* 0x0045e200081004ff */
[----:B-1----:R-:W-:-:S02]  /*2f60*/  LOP3.LUT P3, RZ, R6, 0x1, RZ, 0xc0, !PT ;  /* 0x0000000106ff7812 */ /* 0x002fc4000786c0ff */
[----:B------:R-:W-:-:S04]  /*2f70*/  SEL R4, RZ, 0x1, P1 ;  /* 0x00000001ff047807 */ /* 0x000fc80000800000 */
[----:B------:R-:W-:Y:S02]  /*2f80*/  LOP3.LUT R10, R10, R4, RZ, 0x3c, !PT ;  /* 0x000000040a0a7212 */ /* 0x000fe400078e3cff */
[----:B--2---:R-:W-:-:S04]  /*2f90*/  SEL R2, RZ, 0x1, P0 ;  /* 0x00000001ff027807 */ /* 0x004fc80000000000 */
[----:B------:R-:W-:Y:S01]  /*2fa0*/  LOP3.LUT R9, R9, R2, RZ, 0x3c, !PT ;  /* 0x0000000209097212 */ /* 0x000fe200078e3cff */
[----:B------:R-:W-:Y:S06]  /*2fb0*/  @P3 BRA `(.L_x_56) ;  /* 0xfffffffc002c3947 */ /* 0x000fec000383ffff */
[----:B------:R-:W-:Y:S01]  /*2fc0*/  ULEA UR4, UR5, UR6, 0x3 ;  /* 0x0000000605047291 */ /* 0x000fe2000f8e18ff */
[----:B------:R-:W-:-:S08]  /*2fd0*/  SHF.L.U32 R2, R12, 0x1f, RZ ;  /* 0x0000001f0c027819 */ /* 0x000fd000000006ff */
[----:B------:R-:W1:Y:S02]  /*2fe0*/  SYNCS.PHASECHK.TRANS64 P0, [UR4+0xb0], R2 ;  /* 0x0000b002ff0075a7 */ /* 0x000e640008001004 */
[----:B-1----:R-:W-:Y:S05]  /*2ff0*/  @P0 BRA `(.L_x_57) ;  /* 0x0000000000080947 */ /* 0x002fea0003800000 */
[----:B------:R-:W1:Y:S02]  /*3000*/  SYNCS.PHASECHK.TRANS64.TRYWAIT P0, [UR4+0xb0], R2 ;  /* 0x0000b002ff0075a7 */ /* 0x000e640008001104 */
[----:B-1----:R-:W-:Y:S05]  /*3010*/  @!P0 BRA `(.L_x_58) ;  /* 0x0000004400e08947 */ /* 0x002fea0003800000 */
.L_x_57:
[----:B------:R-:W-:-:S04]  /*3020*/  UIADD3 UR7, UPT, UPT, UR5, 0x1, URZ ;  /* 0x0000000105077890 */ /* 0x000fc8000fffe0ff */
[----:B------:R-:W-:-:S04]  /*3030*/  UISETP.NE.AND UP0, UPT, UR7, 0x2, UPT ;  /* 0x000000020700788c */ /* 0x000fc8000bf05270 */
[----:B------:R-:W-:Y:S02]  /*3040*/  USEL UR8, URZ, 0x1, UP0 ;  /* 0x00000001ff087887 */ /* 0x000fe40008000000 */
[----:B------:R-:W-:-:S04]  /*3050*/  USEL UR7, UR7, URZ, UP0 ;  /* 0x000000ff07077287 */ /* 0x000fc80008000000 */
[----:B------:R-:W-:Y:S01]  /*3060*/  ULEA UR7, UR7, UR6, 0x3 ;  /* 0x0000000607077291 */ /* 0x000fe2000f8e18ff */
[----:B-1----:R-:W-:-:S04]  /*3070*/  LOP3.LUT R2, R12, UR8, RZ, 0x3c, !PT ;  /* 0x000000080c027c12 */ /* 0x002fc8000f8e3cff */
[----:B------:R-:W-:-:S04]  /*3080*/  SHF.L.U32 R0, R2, 0x1f, RZ ;  /* 0x0000001f02007819 */ /* 0x000fc800000006ff */
[----:B------:R-:W1:Y:S02]  /*3090*/  SYNCS.PHASECHK.TRANS64 P0, [UR7+0xb0], R0 ;  /* 0x0000b000ff0075a7 */ /* 0x000e640008001007 */
[----:B-1----:R-:W-:Y:S05]  /*30a0*/  @P0 EXIT ;  /* 0x000000000000094d */ /* 0x002fea0003800000 */
[----:B------:R-:W-:Y:S02]  /*30b0*/  SHF.L.U32 R2, R2, 0x1f, RZ ;  /* 0x0000001f02027819 */ /* 0x000fe400000006ff */
[----:B------:R-:W-:-:S07]  /*30c0*/  MOV R0, UR7 ;  /* 0x0000000700007c02 */ /* 0x000fce0008000f00 */
.L_x_59:
[----:B-1----:R1:W2:Y:S02]  /*30d0*/  SYNCS.PHASECHK.TRANS64.TRYWAIT P0, [R0+URZ+0xb0], R2 ;  /* 0x0000b002000075a7 */ /* 0x0022a400080011ff */
[----:B--2---:R-:W-:Y:S05]  /*30e0*/  @!P0 NANOSLEEP.SYNCS 0x989680 ;  /* 0x009896800000895d */ /* 0x004fea0003900000 */
[----:B------:R-:W2:Y:S02]  /*30f0*/  @!P0 SYNCS.PHASECHK.TRANS64 P0, [R0+URZ+0xb0], R2 ;  /* 0x0000b002000085a7 */ /* 0x000ea400080010ff */
[----:B--2---:R-:W-:Y:S05]  /*3100*/  @P0 EXIT ;  /* 0x000000000000094d */ /* 0x004fea0003800000 */
[----:B------:R-:W-:Y:S05]  /*3110*/  BRA `(.L_x_59) ;  /* 0xfffffffc00ec7947 */ /* 0x000fea000383ffff */
.L_x_52:
[----:B------:R-:W-:Y:S05]  /*3120*/  BRA.U UP4, `(.L_x_60) ;  /* 0x0000000d04bc7547 */ /* 0x000fea000b800000 */
[----:B------:R-:W-:Y:S01]  /*3130*/  UMOV UR4, 0x40 ;  /* 0x0000004000047882 */ /* 0x000fe20000000000 */
[----:B------:R-:W-:Y:S01]  /*3140*/  NOP ;  /* 0x0000000000007918 */ /* 0x000fe20000000000 */
[----:B------:R-:W-:Y:S01]  /*3150*/  ULEA UR5, UR61, UR4, 0x18 ;  /* 0x000000043d057291 */ /* 0x000fe2000f8ec0ff */
[----:B------:R-:W-:Y:S02]  /*3160*/  UMOV UR6, 0x400 ;  /* 0x0000040000067882 */ /* 0x000fe40000000000 */
[----:B------:R-:W-:-:S06]  /*3170*/  ULEA UR6, UR61, UR6, 0x18 ;  /* 0x000000063d067291 */ /* 0x000fcc000f8ec0ff */
[----:B------:R-:W1:Y:S02]  /*3180*/  LDS.U8 R0, [UR5+0x1c] ;  /* 0x00001c05ff007984 */ /* 0x000e640008000000 */
[----:B-1----:R-:W-:-:S13]  /*3190*/  ISETP.NE.AND P0, PT, R0, RZ, PT ;  /* 0x000000ff0000720c */ /* 0x002fda0003f05270 */
[----:B------:R-:W-:Y:S05]  /*31a0*/  @P0 BRA `(.L_x_61) ;  /* 0x0000000000580947 */ /* 0x000fea0003800000 */
[----:B------:R-:W-:-:S13]  /*31b0*/  ELECT P0, URZ, PT ;  /* 0x0000000000ff782f */ /* 0x000fda0003800000 */
[----:B------:R-:W-:Y:S05]  /*31c0*/  @!P0 BRA `(.L_x_62) ;  /* 0x0000000000608947 */ /* 0x000fea0003800000 */
[----:B------:R-:W-:Y:S01]  /*31d0*/  UMOV UR4, 0x10 ;  /* 0x0000001000047882 */ /* 0x000fe20000000000 */
[----:B------:R-:W-:Y:S01]  /*31e0*/  HFMA2 R0, -RZ, RZ, 0, 5.9604644775390625e-08 ;  /* 0x00000001ff007431 */ /* 0x000fe200000001ff */
[----:B------:R-:W-:-:S03]  /*31f0*/  MOV R3, 0xffff ;  /* 0x0000ffff00037802 */ /* 0x000fc60000000f00 */
[----:B------:R-:W-:Y:S04]  /*3200*/  DEPBAR.LE SB1, 0x36 ;  /* 0x00009d800000791a */ /* 0x000fe80000000000 */
[----:B------:R-:W1:Y:S02]  /*3210*/  UTCATOMSWS.FIND_AND_SET.ALIGN UP0, UR4, UR4 ;  /* 0x00000004000475e3 */ /* 0x000e640008000800 */
[----:B-1----:R-:W-:Y:S01]  /*3220*/  MOV R4, UR4 ;  /* 0x0000000400047c02 */ /* 0x002fe20008000f00 */
[----:B------:R-:W-:Y:S06]  /*3230*/  BRA.U UP0, `(.L_x_63) ;  /* 0x0000000100187547 */ /* 0x000fec000b800000 */
.L_x_64:
[----:B------:R-:W-:Y:S05]  /*3240*/  NANOSLEEP 0x64 ;  /* 0x000000640000795d */ /* 0x000fea0003800000 */
[----:B------:R-:W-:-:S05]  /*3250*/  UMOV UR4, 0x10 ;  /* 0x0000001000047882 */ /* 0x000fca0000000000 */
[----:B------:R-:W-:Y:S04]  /*3260*/  DEPBAR.LE SB1, 0x36 ;  /* 0x00009d800000791a */ /* 0x000fe80000000000 */
[----:B------:R-:W1:Y:S02]  /*3270*/  UTCATOMSWS.FIND_AND_SET.ALIGN UP0, UR4, UR4 ;  /* 0x00000004000475e3 */ /* 0x000e640008000800 */
[----:B-1----:R-:W-:Y:S01]  /*3280*/  MOV R4, UR4 ;  /* 0x0000000400047c02 */ /* 0x002fe20008000f00 */
[----:B------:R-:W-:Y:S05]  /*3290*/  BRA.U !UP0, `(.L_x_64) ;  /* 0xfffffffd08e87547 */ /* 0x000fea000b83ffff */
.L_x_63:
[-C--:B------:R-:W-:Y:S02]  /*32a0*/  SHF.L.U32 R3, R3, R4.reuse, RZ ;  /* 0x0000000403037219 */ /* 0x080fe400000006ff */
[----:B------:R-:W-:Y:S01]  /*32b0*/  SHF.L.U32 R0, R0, R4, RZ ;  /* 0x0000000400007219 */ /* 0x000fe200000006ff */
[----:B------:R-:W-:Y:S02]  /*32c0*/  IMAD.SHL.U32 R4, R4, 0x20, RZ ;  /* 0x0000002004047824 */ /* 0x000fe400078e00ff */
[----:B------:R1:W-:Y:S04]  /*32d0*/  ATOMS.OR RZ, [UR5+0x14], R3 ;  /* 0x00001403ffff798c */ /* 0x0003e8000b000005 */
[----:B------:R1:W-:Y:S04]  /*32e0*/  ATOMS.OR RZ, [UR5+0x18], R0 ;  /* 0x00001800ffff798c */ /* 0x0003e8000b000005 */
[----:B------:R1:W-:Y:S01]  /*32f0*/  STS [UR6+0x150], R4 ;  /* 0x00015004ff007988 */ /* 0x0003e20008000806 */
[----:B------:R-:W-:Y:S05]  /*3300*/  BRA `(.L_x_62) ;  /* 0x0000000000107947 */ /* 0x000fea0003800000 */
.L_x_61:
[----:B------:R-:W-:Y:S02]  /*3310*/  MOV R0, 0xffffffff ;  /* 0xffffffff00007802 */ /* 0x000fe40000000f00 */
[----:B------:R-:W-:-:S03]  /*3320*/  MOV R4, 0x3350 ;  /* 0x0000335000047802 */ /* 0x000fc60000000f00 */
[----:B------:R1:W-:Y:S04]  /*3330*/  STS [UR6+0x150], R0 ;  /* 0x00015000ff007988 */ /* 0x0003e80008000806 */
[----:B-1---5:R-:W-:Y:S05]  /*3340*/  CALL.REL.NOINC `($__internal_1_$__cuda_sm10x_tcgen05_guardrail_trap_phase_invalid_during_alloc) ;  /* 0x0000004800607944 */ /* 0x022fea0003c00000 */
.L_x_62:
[----:B------:R-:W-:Y:S05]  /*3350*/  WARPSYNC.ALL ;  /* 0x0000000000007948 */ /* 0x000fea0003800000 */
[----:B------:R-:W2:Y:S01]  /*3360*/  S2UR UR4, SR_CgaCtaId ;  /* 0x00000000000479c3 */ /* 0x000ea20000008800 */
[----:B------:R-:W-:Y:S01]  /*3370*/  UMOV UR26, 0x400 ;  /* 0x00000400001a7882 */ /* 0x000fe20000000000 */
[----:B------:R-:W-:-:S06]  /*3380*/  NOP ;  /* 0x0000000000007918 */ /* 0x000fcc0000000000 */
[----:B------:R-:W-:Y:S06]  /*3390*/  BAR.ARV 0x6, 0xa0 ;  /* 0x0182800000007b1d */ /* 0x000fec0000002000 */
[----:B------:R-:W3:Y:S01]  /*33a0*/  LDCU UR5, c[0x0][0x38c] ;  /* 0x00007180ff0577ac */ /* 0x000ee20008000800 */
[----:B------:R-:W-:Y:S01]  /*33b0*/  LOP3.LUT R2, R2, 0xffff, RZ, 0xc0, !PT ;  /* 0x0000ffff02027812 */ /* 0x000fe200078ec0ff */
[----:B------:R-:W-:Y:S01]  /*33c0*/  IMAD.MOV.U32 R11, RZ, RZ, 0x1 ;  /* 0x00000001ff0b7424 */ /* 0x000fe200078e00ff */
[----:B------:R-:W-:Y:S01]  /*33d0*/  CS2R R8, SRZ ;  /* 0x0000000000087805 */ /* 0x000fe2000001ff00 */
[----:B------:R-:W4:Y:S01]  /*33e0*/  LDCU UR7, c[0x0][0x38c] ;  /* 0x00007180ff0777ac */ /* 0x000f220008000800 */
[----:B------:R-:W-:Y:S01]  /*33f0*/  R2UR UR27, R2 ;  /* 0x00000000021b72ca */ /* 0x000fe200000e0000 */
[----:B------:R-:W-:Y:S01]  /*3400*/  IMAD.MOV.U32 R10, RZ, RZ, RZ ;  /* 0x000000ffff0a7224 */ /* 0x000fe200078e00ff */
[----:B------:R-:W-:Y:S01]  /*3410*/  UMOV UR31, URZ ;  /* 0x000000ff001f7c82 */ /* 0x000fe20008000000 */
[----:B------:R-:W-:Y:S01]  /*3420*/  UMOV UR22, URZ ;  /* 0x000000ff00167c82 */ /* 0x000fe20008000000 */
[----:B--2---:R-:W-:Y:S01]  /*3430*/  ULEA UR26, UR4, UR26, 0x18 ;  /* 0x0000001a041a7291 */ /* 0x004fe2000f8ec0ff */
[----:B------:R-:W-:Y:S01]  /*3440*/  UMOV UR38, 0x0 ;  /* 0x0000000000267882 */ /* 0x000fe20000000000 */
[----:B------:R-:W-:-:S02]  /*3450*/  UMOV UR39, 0x8100490 ;  /* 0x0810049000277882 */ /* 0x000fc40000000000 */
[----:B------:R-:W-:Y:S02]  /*3460*/  UIADD3 UR4, UPT, UPT, UR26, 0x4400, URZ ;  /* 0x000044001a047890 */ /* 0x000fe4000fffe0ff */
[----:B------:R-:W-:Y:S02]  /*3470*/  UIADD3 UR6, UPT, UPT, UR26, 0x24400, URZ ;  /* 0x000244001a067890 */ /* 0x000fe4000fffe0ff */
[----:B---3--:R-:W-:Y:S01]  /*3480*/  UIADD3 UR5, UPT, UPT, UR5, 0x7f, URZ ;  /* 0x0000007f05057890 */ /* 0x008fe2000fffe0ff */
[----:B-1----:R-:W1:Y:S01]  /*3490*/  LDS R0, [UR26+0x150] ;  /* 0x0001501aff007984 */ /* 0x002e620008000800 */
[----:B------:R-:W-:Y:S01]  /*34a0*/  UMOV UR36, 0x0 ;  /* 0x0000000000247882 */ /* 0x000fe20000000000 */
[----:B------:R-:W-:Y:S01]  /*34b0*/  UMOV UR37, 0x8100490 ;  /* 0x0810049000257882 */ /* 0x000fe20000000000 */
[----:B------:R-:W-:Y:S02]  /*34c0*/  USHF.R.S32.HI UR40, URZ, 0x1f, UR5 ;  /* 0x0000001fff287899 */ /* 0x000fe40008011405 */
[----:B----4-:R-:W-:-:S02]  /*34d0*/  UISETP.GE.AND UP4, UPT, UR7, 0x1, UPT ;  /* 0x000000010700788c */ /* 0x010fc4000bf86270 */
[----:B------:R-:W-:Y:S02]  /*34e0*/  ULEA.HI UR40, UR40, UR5, URZ, 0x7 ;  /* 0x0000000528287291 */ /* 0x000fe4000f8f38ff */
[----:B------:R-:W-:Y:S02]  /*34f0*/  USHF.R.U32.HI UR5, URZ, 0x4, UR4 ;  /* 0x00000004ff057899 */ /* 0x000fe40008011604 */
[----:B------:R-:W-:Y:S02]  /*3500*/  USHF.R.S32.HI UR40, URZ, 0x7, UR40 ;  /* 0x00000007ff287899 */ /* 0x000fe40008011428 */
[----:B------:R-:W-:Y:S02]  /*3510*/  USHF.R.U32.HI UR4, URZ, 0x4, UR6 ;  /* 0x00000004ff047899 */ /* 0x000fe40008011606 */
[----:B------:R-:W-:Y:S02]  /*3520*/  UISETP.LT.AND UP0, UPT, UR40, 0x1, UPT ;  /* 0x000000012800788c */ /* 0x000fe4000bf01270 */
[----:B------:R-:W-:-:S02]  /*3530*/  ULOP3.LUT UR5, UR5, 0x3fff, URZ, 0xc0, !UPT ;  /* 0x00003fff05057892 */ /* 0x000fc4000f8ec0ff */
[----:B------:R-:W-:Y:S02]  /*3540*/  ULOP3.LUT UR4, UR4, 0x3fff, URZ, 0xc0, !UPT ;  /* 0x00003fff04047892 */ /* 0x000fe4000f8ec0ff */
[----:B------:R-:W-:Y:S02]  /*3550*/  USEL UR41, UR40, 0x1, !UP0 ;  /* 0x0000000128297887 */ /* 0x000fe4000c000000 */
[----:B------:R-:W-:Y:S02]  /*3560*/  ULOP3.LUT UR28, UR5, 0x10000, URZ, 0xfc, !UPT ;  /* 0x00010000051c7892 */ /* 0x000fe4000f8efcff */
[----:B------:R-:W-:Y:S02]  /*3570*/  ULOP3.LUT UR29, UR4, 0x10000, URZ, 0xfc, !UPT ;  /* 0x00010000041d7892 */ /* 0x000fe4000f8efcff */
[----:B------:R-:W-:Y:S01]  /*3580*/  UIADD3 UR41, UPT, UPT, -UR41, URZ, URZ ;  /* 0x000000ff29297290 */ /* 0x000fe2000fffe1ff */
[----:B------:R-:W-:Y:S01]  /*3590*/  UMOV UR34, 0x0 ;  /* 0x0000000000227882 */ /* 0x000fe20000000000 */
[----:B------:R-:W-:Y:S01]  /*35a0*/  UMOV UR35, 0x8100490 ;  /* 0x0810049000237882 */ /* 0x000fe20000000000 */
[----:B------:R-:W-:Y:S01]  /*35b0*/  UMOV UR32, 0x0 ;  /* 0x0000000000207882 */ /* 0x000fe20000000000 */
[----:B------:R-:W-:Y:S01]  /*35c0*/  UMOV UR33, 0x8100490 ;  /* 0x0810049000217882 */ /* 0x000fe20000000000 */
[----:B-1----:R-:W-:-:S15]  /*35d0*/  R2UR UR42, R0 ;  /* 0x00000000002a72ca */ /* 0x002fde00000e0000 */
.L_x_71:
[----:B------:R-:W-:Y:S02]  /*35e0*/  LEA R0, R10, UR26, 0x3 ;  /* 0x0000001a0a007c11 */ /* 0x000fe4000f8e18ff */
[----:B------:R-:W-:Y:S02]  /*35f0*/  SHF.L.U32 R2, R9, 0x1f, RZ ;  /* 0x0000001f09027819 */ /* 0x000fe400000006ff */
[----:B------:R-:W-:Y:S01]  /*3600*/  PLOP3.LUT P0, PT, PT, PT, UP4, 0x80, 0x8 ;  /* 0x000000000008781c */ /* 0x000fe20003f0f048 */
[----:B------:R-:W-:Y:S01]  /*3610*/  VIADD R3, R0, 0xb0 ;  /* 0x000000b000037836 */ /* 0x000fe20000000000 */
[----:B-1----:R-:W1:Y:S02]  /*3620*/  SYNCS.PHASECHK.TRANS64.TRYWAIT P1, [R0+URZ+0xa0], R2 ;  /* 0x0000a002000075a7 */ /* 0x002e6400080211ff */
[----:B-1-3--:R-:W-:Y:S09]  /*3630*/  @!P1 BRA `(.L_x_65) ;  /* 0x0000004000709947 */ /* 0x00aff20003800000 */
.L_x_130:
[----:B------:R-:W-:Y:S01]  /*3640*/  LEA R4, R10, UR26, 0x4 ;  /* 0x0000001a0a047c11 */ /* 0x000fe2000f8e20ff */
[----:B------:R-:W-:Y:S01]  /*3650*/  @UP4 ULEA UR4, UR22, UR26, 0x3 ;  /* 0x0000001a16044291 */ /* 0x000fe2000f8e18ff */
[----:B------:R-:W-:Y:S01]  /*3660*/  PLOP3.LUT P2, PT, PT, PT, PT, 0x80, 0x8 ;  /* 0x000000000008781c */ /* 0x000fe20003f4f070 */
[----:B------:R-:W-:Y:S01]  /*3670*/  ULEA UR30, UR31, UR26, 0x3 ;  /* 0x0000001a1f1e7291 */ /* 0x000fe2000f8e18ff */
[----:B------:R-:W-:Y:S01]  /*3680*/  PRMT R3, RZ, 0x654, R3 ;  /* 0x00000654ff037816 */ /* 0x000fe20000000003 */
[----:B------:R-:W-:Y:S01]  /*3690*/  ULEA UR11, UR31, UR42, 0x6 ;  /* 0x0000002a1f0b7291 */ /* 0x000fe2000f8e30ff */
[----:B------:R-:W2:Y:S01]  /*36a0*/  LDS.128 R4, [R4+0x130] ;  /* 0x0001300004047984 */ /* 0x000ea20000000c00 */
[----:B-1----:R-:W-:Y:S02]  /*36b0*/  @P0 SHF.L.U32 R2, R8, 0x1f, RZ ;  /* 0x0000001f08020819 */ /* 0x002fe400000006ff */
[----:B------:R-:W-:Y:S01]  /*36c0*/  SHF.L.U32 R0, R11, 0x1f, RZ ;  /* 0x0000001f0b007819 */ /* 0x000fe200000006ff */
[----:B------:R-:W-:Y:S01]  /*36d0*/  @!PT LDS RZ, [RZ] ;  /* 0x00000000fffff984 */ /* 0x000fe20000000800 */
[----:B------:R-:W-:Y:S01]  /*36e0*/  @!PT LDS RZ, [RZ] ;  /* 0x00000000fffff984 */ /* 0x000fe20000000800 */
[----:B------:R-:W-:Y:S01]  /*36f0*/  @!PT LDS RZ, [RZ] ;  /* 0x00000000fffff984 */ /* 0x000fe20000000800 */
[----:B------:R-:W-:Y:S01]  /*3700*/  @!PT LDS RZ, [RZ] ;  /* 0x00000000fffff984 */ /* 0x000fe20000000800 */
[----:B------:R1:W-:Y:S06]  /*3710*/  MEMBAR.ALL.CTA ;  /* 0x0000000000007992 */ /* 0x0003ec0000008000 */
[----:B-1----:R-:W1:Y:S02]  /*3720*/  FENCE.VIEW.ASYNC.S ;  /* 0x00000000000073c6 */ /* 0x002e640000000000 */
[----:B-1----:R1:W-:Y:S01]  /*3730*/  SYNCS.ARRIVE.TRANS64.RED.A1T0 RZ, [R3+URZ], RZ ;  /* 0x000000ff03ff79a7 */ /* 0x0023e200081004ff */
[----:B------:R1:W3:Y:S01]  /*3740*/  @P0 SYNCS.PHASECHK.TRANS64.TRYWAIT P2, [UR4], R2 ;  /* 0x00000002ff0005a7 */ /* 0x0002e20008041104 */
[----:B--2---:R-:W-:Y:S01]  /*3750*/  LOP3.LUT P1, RZ, R6, 0x1, RZ, 0xc0, !PT ;  /* 0x0000000106ff7812 */ /* 0x004fe2000782c0ff */
[----:B------:R-:W2:Y:S02]  /*3760*/  SYNCS.PHASECHK.TRANS64.TRYWAIT P0, [UR30+0xe0], R0 ;  /* 0x0000e000ff0075a7 */ /* 0x000ea4000800111e */
[----:B-123--:R-:W-:Y:S10]  /*3770*/  @!P0 BRA `(.L_x_66) ;  /* 0x0000004000348947 */ /* 0x00eff40003800000 */
.L_x_132:
[----:B------:R-:W-:Y:S01]  /*3780*/  IADD3 R10, PT, PT, R10, 0x1, RZ ;  /* 0x000000010a0a7810 */ /* 0x000fe20007ffe0ff */
[----:B------:R-:W-:Y:S06]  /*3790*/  BRA.U !UP4, `(.L_x_67) ;  /* 0x000000010cc07547 */ /* 0x000fec000b800000 */
[----:B------:R-:W-:Y:S01]  /*37a0*/  UPLOP3.LUT UP2, UPT, UPT, UPT, UPT, 0x40, 0x4 ;  /* 0x000000000004789c */ /* 0x000fe20003f4e870 */
[----:B------:R-:W-:Y:S01]  /*37b0*/  UMOV UR24, UR41 ;  /* 0x0000002900187c82 */ /* 0x000fe20008000000 */
[----:B------:R-:W-:Y:S01]  /*37c0*/  UMOV UR23, UR40 ;  /* 0x0000002800177c82 */ /* 0x000fe20008000000 */
[----:B------:R-:W-:-:S08]  /*37d0*/  UMOV UR10, UR22 ;  /* 0x00000016000a7c82 */ /* 0x000fd00008000000 */
.L_x_70:
[----:B------:R-:W-:Y:S02]  /*37e0*/  UIADD3 UR24, UPT, UPT, UR24, 0x1, URZ ;  /* 0x0000000118187890 */ /* 0x000fe4000fffe0ff */
[----:B--2---:R-:W-:Y:S02]  /*37f0*/  ULEA UR5, UR10, UR26, 0x3 ;  /* 0x0000001a0a057291 */ /* 0x004fe4000f8e18ff */
[----:B------:R-:W-:Y:S01]  /*3800*/  UISETP.NE.AND UP3, UPT, UR24, URZ, UPT ;  /* 0x000000ff1800728c */ /* 0x000fe2000bf65270 */
[----:B---3--:R-:W-:Y:S10]  /*3810*/  @P2 BRA `(.L_x_68) ;  /* 0x00000000000c2947 */ /* 0x008ff40003800000 */
[----:B-1----:R-:W-:Y:S04]  /*3820*/  SHF.L.U32 R2, R8, 0x1f, RZ ;  /* 0x0000001f08027819 */ /* 0x002fe800000006ff */
[----:B------:R-:W1:Y:S02]  /*3830*/  SYNCS.PHASECHK.TRANS64.TRYWAIT P0, [UR5], R2 ;  /* 0x00000002ff0075a7 */ /* 0x000e640008001105 */
[----:B-1----:R-:W-:Y:S05]  /*3840*/  @!P0 BRA `(.L_x_69) ;  /* 0x0000004000188947 */ /* 0x002fea0003800000 */
.L_x_68:
[----:B------:R-:W-:Y:S01]  /*3850*/  UISETP.NE.AND UP0, UPT, UR23, 0x1, UPT ;  /* 0x000000011700788c */ /* 0x000fe2000bf05270 */
[----:B------:R-:W-:Y:S01]  /*3860*/  PLOP3.LUT P2, PT, PT, PT, PT, 0x80, 0x8 ;  /* 0x000000000008781c */ /* 0x000fe20003f4f070 */
[----:B------:R-:W-:Y:S02]  /*3870*/  UIADD3 UR4, UPT, UPT, UR10, 0x1, URZ ;  /* 0x000000010a047890 */ /* 0x000fe4000fffe0ff */
[----:B------:R-:W-:Y:S02]  /*3880*/  UIADD3 UR25, UPT, UPT, UR5, 0x40, URZ ;  /* 0x0000004005197890 */ /* 0x000fe4000fffe0ff */
[----:B------:R-:W-:Y:S01]  /*3890*/  UISETP.NE.AND UP1, UPT, UR4, 0x8, UPT ;  /* 0x000000080400788c */ /* 0x000fe2000bf25270 */
[----:B------:R-:W-:Y:S01]  /*38a0*/  PLOP3.LUT P0, PT, PT, PT, UP0, 0x80, 0x8 ;  /* 0x000000000008781c */ /* 0x000fe20003f0f008 */
[----:B------:R-:W-:Y:S02]  /*38b0*/  UIADD3 UR23, UPT, UPT, UR23, -0x1, URZ ;  /* 0xffffffff17177890 */ /* 0x000fe4000fffe0ff */
[----:B------:R-:W-:Y:S02]  /*38c0*/  USEL UR6, URZ, 0x1, UP1 ;  /* 0x00000001ff067887 */ /* 0x000fe40008800000 */
[----:B------:R-:W-:Y:S01]  /*38d0*/  USEL UR22, UR4, URZ, UP1 ;  /* 0x000000ff04167287 */ /* 0x000fe20008800000 */
[----:B------:R-:W-:Y:S01]  /*38e0*/  UMOV UR7, 0x40004040 ;  /* 0x4000404000077882 */ /* 0x000fe20000000000 */
[----:B------:R-:W-:Y:S02]  /*38f0*/  UMOV UR5, 0x40004040 ;  /* 0x4000404000057882 */ /* 0x000fe40000000000 */
[----:B------:R-:W-:Y:S01]  /*3900*/  @UP0 ULEA UR4, UR22, UR26, 0x3 ;  /* 0x0000001a16040291 */ /* 0x000fe2000f8e18ff */
[----:B------:R-:W-:Y:S01]  /*3910*/  LOP3.LUT R8, R8, UR6, RZ, 0x3c, !PT ;  /* 0x0000000608087c12 */ /* 0x000fe2000f8e3cff */
[----:B------:R-:W-:Y:S01]  /*3920*/  ULEA UR6, UR10, UR29, 0x9 ;  /* 0x0000001d0a067291 */ /* 0x000fe2000f8e48ff */
[----:B------:R-:W-:Y:S02]  /*3930*/  UMOV UR21, 0x40004040 ;  /* 0x4000404000157882 */ /* 0x000fe40000000000 */
[----:B-1----:R-:W-:Y:S01]  /*3940*/  @P0 SHF.L.U32 R0, R8, 0x1f, RZ ;  /* 0x0000001f08000819 */ /* 0x002fe200000006ff */
[----:B------:R-:W-:Y:S02]  /*3950*/  UIADD3 UR20, UPT, UPT, UR6, 0x2, URZ ;  /* 0x0000000206147890 */ /* 0x000fe4000fffe0ff */
[----:B------:R-:W-:Y:S01]  /*3960*/  UIADD3 UR16, UPT, UPT, UR6, 0x4, URZ ;  /* 0x0000000406107890 */ /* 0x000fe2000fffe0ff */
[----:B------:R2:W3:Y:S01]  /*3970*/  @P0 SYNCS.PHASECHK.TRANS64.TRYWAIT P2, [UR4], R0 ;  /* 0x00000000ff0005a7 */ /* 0x0004e20008041104 */
[----:B------:R-:W-:Y:S02]  /*3980*/  ULEA UR4, UR10, UR28, 0xa ;  /* 0x0000001c0a047291 */ /* 0x000fe4000f8e50ff */
[----:B------:R-:W-:Y:S02]  /*3990*/  UIADD3 UR12, UPT, UPT, UR6, 0x6, URZ ;  /* 0x00000006060c7890 */ /* 0x000fe4000fffe0ff */
[----:B------:R-:W-:Y:S02]  /*39a0*/  UIADD3 UR18, UPT, UPT, UR4, 0x2, URZ ;  /* 0x0000000204127890 */ /* 0x000fe4000fffe0ff */
[----:B------:R-:W-:Y:S02]  /*39b0*/  UIADD3 UR14, UPT, UPT, UR4, 0x4, URZ ;  /* 0x00000004040e7890 */ /* 0x000fe4000fffe0ff */
[----:B------:R-:W-:Y:S01]  /*39c0*/  UIADD3 UR8, UPT, UPT, UR4, 0x6, URZ ;  /* 0x0000000604087890 */ /* 0x000fe2000fffe0ff */
[----:B------:R2:W-:Y:S01]  /*39d0*/  UTCQMMA gdesc[UR4], gdesc[UR6], tmem[UR11], tmem[UR38], idesc[UR39], UP2 ;  /* 0x00ff2606040075ea */ /* 0x0005e2000900030b */
[----:B------:R-:W-:Y:S01]  /*39e0*/  UPLOP3.LUT UP2, UPT, UPT, UPT, UPT, 0x80, 0x8 ;  /* 0x000000000008789c */ /* 0x000fe20003f4f070 */
[----:B------:R-:W-:Y:S01]  /*39f0*/  UMOV UR19, 0x40004040 ;  /* 0x4000404000137882 */ /* 0x000fe20000000000 */
[----:B------:R-:W-:Y:S01]  /*3a00*/  UMOV UR17, 0x40004040 ;  /* 0x4000404000117882 */ /* 0x000fe20000000000 */
[----:B------:R2:W-:Y:S01]  /*3a10*/  UTCQMMA gdesc[UR18], gdesc[UR20], tmem[UR11], tmem[UR36], idesc[UR37], UPT ;  /* 0x00ff2414120075ea */ /* 0x0005e2000b80030b */
[----:B------:R-:W-:Y:S01]  /*3a20*/  UMOV UR15, 0x40004040 ;  /* 0x40004040000f7882 */ /* 0x000fe20000000000 */
[----:B------:R-:W-:Y:S01]  /*3a30*/  UMOV UR13, 0x40004040 ;  /* 0x40004040000d7882 */ /* 0x000fe20000000000 */
[----:B------:R-:W-:Y:S01]  /*3a40*/  UMOV UR9, 0x40004040 ;  /* 0x4000404000097882 */ /* 0x000fe20000000000 */
[----:B------:R2:W-:Y:S01]  /*3a50*/  UTCQMMA gdesc[UR14], gdesc[UR16], tmem[UR11], tmem[UR34], idesc[UR35], UPT ;  /* 0x00ff22100e0075ea */ /* 0x0005e2000b80030b */
[----:B------:R2:W-:Y:S01]  /*3a60*/  UTCQMMA gdesc[UR8], gdesc[UR12], tmem[UR11], tmem[UR32], idesc[UR33], UPT ;  /* 0x00ff200c080075ea */ /* 0x0005e2000b80030b */
[----:B------:R2:W-:Y:S01]  /*3a70*/  UTCBAR.MULTICAST [UR25], URZ, UR27 ;  /* 0x000000ff190073e9 */ /* 0x0005e2000800081b */
[----:B------:R-:W-:Y:S01]  /*3a80*/  UMOV UR10, UR22 ;  /* 0x00000016000a7c82 */ /* 0x000fe20008000000 */
[----:B------:R-:W-:Y:S05]  /*3a90*/  BRA.U UP3, `(.L_x_70) ;  /* 0xfffffffd03507547 */ /* 0x000fea000b83ffff */
.L_x_67:
[----:B--2---:R-:W-:Y:S01]  /*3aa0*/  UIADD3 UR4, UPT, UPT, UR31, 0x1, URZ ;  /* 0x000000011f047890 */ /* 0x004fe2000fffe0ff */
[C---:B------:R-:W-:Y:S01]  /*3ab0*/  ISETP.NE.AND P0, PT, R10.reuse, 0x2, PT ;  /* 0x000000020a00780c */ /* 0x040fe20003f05270 */
[----:B------:R-:W-:Y:S02]  /*3ac0*/  UIADD3 UR5, UPT, UPT, UR30, 0xc0, URZ ;  /* 0x000000c01e057890 */ /* 0x000fe4000fffe0ff */
[----:B------:R-:W-:Y:S01]  /*3ad0*/  UISETP.NE.AND UP0, UPT, UR4, 0x4, UPT ;  /* 0x000000040400788c */ /* 0x000fe2000bf05270 */
[----:B-1----:R-:W-:Y:S02]  /*3ae0*/  SEL R0, RZ, 0x1, P0 ;  /* 0x00000001ff007807 */ /* 0x002fe40000000000 */
[----:B------:R-:W-:Y:S01]  /*3af0*/  SEL R10, R10, RZ, P0 ;  /* 0x000000ff0a0a7207 */ /* 0x000fe20000000000 */
[----:B------:R-:W-:Y:S01]  /*3b00*/  USEL UR6, URZ, 0x1, UP0 ;  /* 0x00000001ff067887 */ /* 0x000fe20008000000 */
[----:B------:R-:W-:Y:S01]  /*3b10*/  LOP3.LUT R9, R9, R0, RZ, 0x3c, !PT ;  /* 0x0000000009097212 */ /* 0x000fe200078e3cff */
[----:B------:R-:W-:Y:S01]  /*3b20*/  USEL UR31, UR4, URZ, UP0 ;  /* 0x000000ff041f7287 */ /* 0x000fe20008000000 */
[----:B------:R1:W-:Y:S03]  /*3b30*/  UTCBAR [UR5], URZ ;  /* 0x000000ff050073e9 */ /* 0x0003e600080000ff */
[----:B------:R-:W-:Y:S01]  /*3b40*/  LOP3.LUT R11, R11, UR6, RZ, 0x3c, !PT ;  /* 0x000000060b0b7c12 */ /* 0x000fe2000f8e3cff */
[----:B------:R-:W-:Y:S07]  /*3b50*/  @P1 BRA `(.L_x_71) ;  /* 0xfffffff800a01947 */ /* 0x000fee000383ffff */
[----:B------:R-:W2:Y:S01]  /*3b60*/  S2UR UR8, SR_CgaCtaId ;  /* 0x00000000000879c3 */ /* 0x000ea20000008800 */
[----:B------:R-:W-:Y:S01]  /*3b70*/  ELECT P0, URZ, PT ;  /* 0x0000000000ff782f */ /* 0x000fe20003800000 */
[----:B------:R-:W-:Y:S01]  /*3b80*/  IMAD.MOV.U32 R0, RZ, RZ, 0x1 ;  /* 0x00000001ff007424 */ /* 0x000fe200078e00ff */
[----:B------:R-:W-:Y:S01]  /*3b90*/  UIADD3 UR26, UPT, UPT, UR26, 0xe0, URZ ;  /* 0x000000e01a1a7890 */ /* 0x000fe2000fffe0ff */
[----:B------:R-:W-:Y:S01]  /*3ba0*/  SHF.L.U32 R2, R11, 0x1f, RZ ;  /* 0x0000001f0b027819 */ /* 0x000fe200000006ff */
[----:B------:R-:W-:-:S03]  /*3bb0*/  UMOV UR4, 0x40 ;  /* 0x0000004000047882 */ /* 0x000fc60000000000 */
[----:B------:R-:W-:Y:S01]  /*3bc0*/  UVIRTCOUNT.DEALLOC.SMPOOL 0x80 ;  /* 0x000000800000784c */ /* 0x000fe20000000000 */
[----:B--2---:R-:W-:Y:S02]  /*3bd0*/  ULEA UR8, UR8, UR4, 0x18 ;  /* 0x0000000408087291 */ /* 0x004fe4000f8ec0ff */
[----:B------:R-:W-:-:S07]  /*3be0*/  ULEA UR4, UR31, UR26, 0x3 ;  /* 0x0000001a1f047291 */ /* 0x000fce000f8e18ff */
[----:B------:R2:W-:Y:S02]  /*3bf0*/  @P0 STS.U8 [UR8+0x1c], R0 ;  /* 0x00001c00ff000988 */ /* 0x0005e40008000008 */
[----:B------:R-:W4:Y:S02]  /*3c00*/  SYNCS.PHASECHK.TRANS64.TRYWAIT P0, [UR4], R2 ;  /* 0x00000002ff0075a7 */ /* 0x000f240008001104 */
[----:B--2-4-:R-:W-:Y:S05]  /*3c10*/  @!P0 BRA `(.L_x_72) ;  /* 0x0000003c003c8947 */ /* 0x014fea0003800000 */
.L_x_135:
[----:B------:R-:W-:-:S04]  /*3c20*/  UIADD3 UR4, UPT, UPT, UR31, 0x1, URZ ;  /* 0x000000011f047890 */ /* 0x000fc8000fffe0ff */
[----:B------:R-:W-:-:S04]  /*3c30*/  UISETP.NE.AND UP0, UPT, UR4, 0x4, UPT ;  /* 0x000000040400788c */ /* 0x000fc8000bf05270 */
[----:B------:R-:W-:Y:S02]  /*3c40*/  USEL UR6, URZ, 0x1, UP0 ;  /* 0x00000001ff067887 */ /* 0x000fe40008000000 */
[----:B------:R-:W-:-:S04]  /*3c50*/  USEL UR4, UR4, URZ, UP0 ;  /* 0x000000ff04047287 */ /* 0x000fc80008000000 */
[----:B-1----:R-:W-:Y:S01]  /*3c60*/  ULEA UR5, UR4, UR26, 0x3 ;  /* 0x0000001a04057291 */ /* 0x002fe2000f8e18ff */
[----:B--2---:R-:W-:-:S04]  /*3c70*/  LOP3.LUT R2, R11, UR6, RZ, 0x3c, !PT ;  /* 0x000000060b027c12 */ /* 0x004fc8000f8e3cff */
[----:B------:R-:W-:-:S04]  /*3c80*/  SHF.L.U32 R3, R2, 0x1f, RZ ;  /* 0x0000001f02037819 */ /* 0x000fc800000006ff */
[----:B------:R-:W1:Y:S02]  /*3c90*/  SYNCS.PHASECHK.TRANS64.TRYWAIT P0, [UR5], R3 ;  /* 0x00000003ff0075a7 */ /* 0x000e640008001105 */
[----:B-1----:R-:W-:Y:S05]  /*3ca0*/  @!P0 BRA `(.L_x_73) ;  /* 0x0000003c00308947 */ /* 0x002fea0003800000 */
.L_x_137:
        /* <DEDUP_REMOVED lines=9> */
.L_x_139:
[----:B------:R-:W-:-:S04]  /*3d40*/  UIADD3 UR4, UPT, UPT, UR4, 0x1, URZ ;  /* 0x0000000104047890 */ /* 0x000fc8000fffe0ff */
[----:B------:R-:W-:-:S04]  /*3d50*/  UISETP.NE.AND UP0, UPT, UR4, 0x4, UPT ;  /* 0x000000040400788c */ /* 0x000fc8000bf05270 */
[----:B------:R-:W-:Y:S02]  /*3d60*/  USEL UR5, URZ, 0x1, UP0 ;  /* 0x00000001ff057887 */ /* 0x000fe40008000000 */
[----:B------:R-:W-:-:S04]  /*3d70*/  USEL UR4, UR4, URZ, UP0 ;  /* 0x000000ff04047287 */ /* 0x000fc80008000000 */
[----:B------:R-:W-:Y:S01]  /*3d80*/  ULEA UR4, UR4, UR26, 0x3 ;  /* 0x0000001a04047291 */ /* 0x000fe2000f8e18ff */
[----:B------:R-:W-:-:S04]  /*3d90*/  LOP3.LUT R2, R2, UR5, RZ, 0x3c, !PT ;  /* 0x0000000502027c12 */ /* 0x000fc8000f8e3cff */
[----:B------:R-:W-:-:S04]  /*3da0*/  SHF.L.U32 R2, R2, 0x1f, RZ ;  /* 0x0000001f02027819 */ /* 0x000fc800000006ff */
[----:B------:R-:W2:Y:S02]  /*3db0*/  SYNCS.PHASECHK.TRANS64.TRYWAIT P0, [UR4], R2 ;  /* 0x00000002ff0075a7 */ /* 0x000ea40008001104 */
[----:B--2---:R-:W-:Y:S05]  /*3dc0*/  @!P0 BRA `(.L_x_75) ;  /* 0x0000003c00188947 */ /* 0x004fea0003800000 */
.L_x_141:
[----:B------:R-:W-:Y:S01]  /*3dd0*/  NOP ;  /* 0x0000000000007918 */ /* 0x000fe20000000000 */
[----:B-1----:R-:W1:Y:S01]  /*3de0*/  LDS R0, [UR8+0x14] ;  /* 0x00001408ff007984 */ /* 0x002e620008000800 */
[----:B------:R-:W-:Y:S01]  /*3df0*/  ULOP3.LUT UR4, UR42, 0xffff, URZ, 0xc0, !UPT ;  /* 0x0000ffff2a047892 */ /* 0x000fe2000f8ec0ff */
[----:B------:R-:W-:Y:S01]  /*3e00*/  UMOV UR5, 0xffff ;  /* 0x0000ffff00057882 */ /* 0x000fe20000000000 */
[----:B------:R-:W-:Y:S02]  /*3e10*/  UMOV UR6, 0x1 ;  /* 0x0000000100067882 */ /* 0x000fe40000000000 */
[----:B------:R-:W-:-:S04]  /*3e20*/  USHF.R.U32.HI UR4, URZ, 0x5, UR4 ;  /* 0x00000005ff047899 */ /* 0x000fc80008011604 */
[----:B------:R-:W-:Y:S02]  /*3e30*/  USHF.L.U32 UR5, UR5, UR4, URZ ;  /* 0x0000000405057299 */ /* 0x000fe400080006ff */
[----:B------:R-:W-:-:S04]  /*3e40*/  USHF.L.U32 UR4, UR6, UR4, URZ ;  /* 0x0000000406047299 */ /* 0x000fc800080006ff */
[----:B-1----:R-:W-:-:S04]  /*3e50*/  LOP3.LUT R0, R0, UR5, RZ, 0xc0, !PT ;  /* 0x0000000500007c12 */ /* 0x002fc8000f8ec0ff */
[----:B------:R-:W-:-:S13]  /*3e60*/  ISETP.NE.AND P0, PT, R0, UR5, PT ;  /* 0x0000000500007c0c */ /* 0x000fda000bf05270 */
[----:B------:R-:W-:Y:S05]  /*3e70*/  @P0 BRA `(.L_x_76) ;  /* 0x0000000000580947 */ /* 0x000fea0003800000 */
[----:B------:R-:W1:Y:S02]  /*3e80*/  LDS R0, [UR8+0x18] ;  /* 0x00001808ff007984 */ /* 0x000e640008000800 */
[----:B-1----:R-:W-:-:S04]  /*3e90*/  LOP3.LUT R0, R0, UR4, RZ, 0xc0, !PT ;  /* 0x0000000400007c12 */ /* 0x002fc8000f8ec0ff */
[----:B------:R-:W-:-:S13]  /*3ea0*/  ISETP.NE.AND P0, PT, R0, UR4, PT ;  /* 0x0000000400007c0c */ /* 0x000fda000bf05270 */
[----:B------:R-:W-:Y:S05]  /*3eb0*/  @P0 BRA `(.L_x_77) ;  /* 0x00000000003c0947 */ /* 0x000fea0003800000 */
[----:B------:R-:W1:Y:S01]  /*3ec0*/  S2R R2, SR_LANEID ;  /* 0x0000000000027919 */ /* 0x000e620000000000 */
[----:B------:R-:W-:-:S06]  /*3ed0*/  ULOP3.LUT UR5, URZ, UR5, URZ, 0x33, !UPT ;  /* 0x00000005ff057292 */ /* 0x000fcc000f8e33ff */
[----:B------:R-:W-:-:S04]  /*3ee0*/  IMAD.U32 R0, RZ, RZ, UR5 ;  /* 0x00000005ff007e24 */ /* 0x000fc8000f8e00ff */
[----:B------:R2:W4:Y:S02]  /*3ef0*/  REDUX UR7, R0 ;  /* 0x00000000000773c4 */ /* 0x0005240000000000 */
[----:B------:R1:W-:Y:S01]  /*3f00*/  UTCATOMSWS.AND URZ, UR5 ;  /* 0x0000000500ff79e3 */ /* 0x0003e20008000000 */
[----:B--2---:R-:W-:Y:S01]  /*3f10*/  LOP3.LUT R0, RZ, UR4, RZ, 0x33, !PT ;  /* 0x00000004ff007c12 */ /* 0x004fe2000f8e33ff */
[----:B------:R-:W-:Y:S02]  /*3f20*/  VOTEU.ANY UR4, UPT, PT ;  /* 0x0000000000047886 */ /* 0x000fe400038e0100 */
[----:B------:R-:W-:Y:S02]  /*3f30*/  UFLO.U32 UR4, UR4 ;  /* 0x00000004000472bd */ /* 0x000fe400080e0000 */
[----:B------:R-:W2:Y:S04]  /*3f40*/  REDUX UR6, R0 ;  /* 0x00000000000673c4 */ /* 0x000ea80000000000 */
[----:B-1----:R-:W-:-:S02]  /*3f50*/  ISETP.EQ.U32.AND P0, PT, R2, UR4, PT ;  /* 0x0000000402007c0c */ /* 0x002fc4000bf02070 */
[----:B----4-:R-:W-:-:S11]  /*3f60*/  MOV R2, UR7 ;  /* 0x0000000700027c02 */ /* 0x010fd60008000f00 */
[----:B------:R1:W-:Y:S01]  /*3f70*/  @P0 ATOMS.AND RZ, [UR8+0x14], R2 ;  /* 0x00001402ffff098c */ /* 0x0003e2000a800008 */
[----:B--2---:R-:W-:-:S05]  /*3f80*/  IMAD.U32 R0, RZ, RZ, UR6 ;  /* 0x00000006ff007e24 */ /* 0x004fca000f8e00ff */
[----:B------:R1:W-:Y:S01]  /*3f90*/  @P0 ATOMS.AND RZ, [UR8+0x18], R0 ;  /* 0x00001800ffff098c */ /* 0x0003e2000a800008 */
[----:B------:R-:W-:Y:S05]  /*3fa0*/  BRA `(.L_x_78) ;  /* 0x0000000000147947 */ /* 0x000fea0003800000 */
.L_x_77:
[----:B------:R-:W-:Y:S02]  /*3fb0*/  MOV R2, 0x3fd0 ;  /* 0x00003fd000027802 */ /* 0x000fe40000000f00 */
[----:B---3-5:R-:W-:Y:S05]  /*3fc0*/  CALL.REL.NOINC `($__internal_0_$__cuda_sm10x_tcgen05_guardrail_trap_col_being_dealloced_not_returned_by_alloc) ;  /* 0x0000003c00347944 */ /* 0x028fea0003c00000 */
[----:B------:R-:W-:Y:S05]  /*3fd0*/  BRA `(.L_x_78) ;  /* 0x0000000000087947 */ /* 0x000fea0003800000 */
.L_x_76:
[----:B------:R-:W-:Y:S02]  /*3fe0*/  MOV R2, 0x4000 ;  /* 0x0000400000027802 */ /* 0x000fe40000000f00 */
[----:B---3-5:R-:W-:Y:S05]  /*3ff0*/  CALL.REL.NOINC `($__internal_2_$__cuda_sm10x_tcgen05_guardrail_trap_unallocated_columns_being_dealloced) ;  /* 0x0000003c00407944 */ /* 0x028fea0003c00000 */
.L_x_78:
[----:B------:R-:W-:Y:S01]  /*4000*/  NOP ;  /* 0x0000000000007918 */ /* 0x000fe20000000000 */
[----:B------:R-:W-:Y:S05]  /*4010*/  EXIT ;  /* 0x000000000000794d */ /* 0x000fea0003800000 */
.L_x_60:
[----:B------:R-:W-:-:S09]  /*4020*/  UISETP.NE.OR UP0, UPT, UR22, 0x3, !UP3 ;  /* 0x000000031600788c */ /* 0x000fd2000df05670 */
[----:B------:R-:W-:Y:S05]  /*4030*/  BRA.U UP0, `(.L_x_79) ;  /* 0x0000000d00087547 */ /* 0x000fea000b800000 */
[----:B------:R-:W1:Y:S01]  /*4040*/  LDCU UR26, c[0x0][0x370] ;  /* 0x00006e00ff1a77ac */ /* 0x000e620008000800 */
[----:B------:R-:W2:Y:S01]  /*4050*/  LDC.64 R16, c[0x0][0x348] ;  /* 0x0000d200ff107b82 */ /* 0x000ea20000000a00 */
[----:B------:R-:W-:Y:S02]  /*4060*/  HFMA2 R13, -RZ, RZ, 0, 0 ;  /* 0x00000000ff0d7431 */ /* 0x000fe400000001ff */
[----:B------:R-:W-:Y:S01]  /*4070*/  IMAD.MOV.U32 R15, RZ, RZ, 0x1 ;  /* 0x00000001ff0f7424 */ /* 0x000fe200078e00ff */
[----:B------:R-:W1:Y:S01]  /*4080*/  LDCU.128 UR28, c[0x0][0xb10] ;  /* 0x00016200ff1c77ac */ /* 0x000e620008000c00 */
[----:B------:R-:W-:Y:S01]  /*4090*/  IMAD.MOV.U32 R14, RZ, RZ, RZ ;  /* 0x000000ffff0e7224 */ /* 0x000fe200078e00ff */
[----:B------:R-:W-:Y:S01]  /*40a0*/  MOV R12, 0x2000 ;  /* 0x00002000000c7802 */ /* 0x000fe20000000f00 */
[----:B------:R-:W3:Y:S01]  /*40b0*/  LDCU UR25, c[0x0][0x374] ;  /* 0x00006e80ff1977ac */ /* 0x000ee20008000800 */
[----:B------:R-:W4:Y:S01]  /*40c0*/  LDC.64 R2, c[0x0][0x888] ;  /* 0x00022200ff027b82 */ /* 0x000f220000000a00 */
[----:B------:R-:W3:Y:S01]  /*40d0*/  LDCU UR16, c[0x0][0xb0c] ;  /* 0x00016180ff1077ac */ /* 0x000ee20008000800 */
[----:B------:R-:W2:Y:S06]  /*40e0*/  LDCU UR35, c[0x0][0xb20] ;  /* 0x00016400ff2377ac */ /* 0x000eac0008000800 */
[----:B------:R-:W4:Y:S01]  /*40f0*/  LDC.64 R4, c[0x0][0x890] ;  /* 0x00022400ff047b82 */ /* 0x000f220000000a00 */
[----:B------:R-:W2:Y:S01]  /*4100*/  LDCU UR4, c[0x0][0xb30] ;  /* 0x00016600ff0477ac */ /* 0x000ea20008000800 */
[----:B------:R-:W-:Y:S01]  /*4110*/  UMOV UR17, 0x400 ;  /* 0x0000040000117882 */ /* 0x000fe20000000000 */
[----:B-1----:R-:W-:-:S02]  /*4120*/  UIMAD.WIDE.U32 UR6, UR26, UR28, URZ ;  /* 0x0000001c1a0672a5 */ /* 0x002fc4000f8e00ff */
[----:B---3--:R-:W-:Y:S02]  /*4130*/  UIMAD.WIDE.U32 UR8, UR25, UR31, URZ ;  /* 0x0000001f190872a5 */ /* 0x008fe4000f8e00ff */
[----:B------:R-:W-:Y:S02]  /*4140*/  ULEA UR17, UR61, UR17, 0x18 ;  /* 0x000000113d117291 */ /* 0x000fe4000f8ec0ff */
[----:B------:R-:W-:Y:S02]  /*4150*/  UPLOP3.LUT UP3, UPT, UPT, UPT, UPT, 0x40, 0x4 ;  /* 0x000000000004789c */ /* 0x000fe40003f6e870 */
[----:B------:R-:W-:Y:S01]  /*4160*/  UIADD3 UR27, UPT, UPT, UR17, 0x80, URZ ;  /* 0x00000080111b7890 */ /* 0x000fe2000fffe0ff */
[----:B------:R-:W-:Y:S01]  /*4170*/  UMOV UR6, UR7 ;  /* 0x0000000700067c82 */ /* 0x000fe20008000000 */
[----:B------:R-:W-:Y:S01]  /*4180*/  UMOV UR32, UR9 ;  /* 0x0000000900207c82 */ /* 0x000fe20008000000 */
[----:B------:R-:W-:Y:S02]  /*4190*/  UISETP.GE.AND UP0, UPT, UR40, 0x1, UPT ;  /* 0x000000012800788c */ /* 0x000fe4000bf06270 */
[----:B------:R-:W-:Y:S01]  /*41a0*/  UISETP.NE.AND UP4, UPT, UR40, 0x1, UPT ;  /* 0x000000012800788c */ /* 0x000fe2000bf85270 */
[----:B------:R-:W1:Y:S01]  /*41b0*/  LDCU.64 UR14, c[0x0][0xb28] ;  /* 0x00016500ff0e77ac */ /* 0x000e620008000a00 */
[----:B------:R-:W-:-:S02]  /*41c0*/  UISETP.NE.AND UP6, UPT, UR16, 0x1, UPT ;  /* 0x000000011000788c */ /* 0x000fc4000bfc5270 */
[----:B------:R-:W-:Y:S02]  /*41d0*/  UISETP.NE.AND UP5, UPT, UR30, 0x1, UPT ;  /* 0x000000011e00788c */ /* 0x000fe4000bfa5270 */
[----:B------:R-:W-:Y:S02]  /*41e0*/  UPRMT UR27, UR61, 0x654, UR27 ;  /* 0x000006543d1b7896 */ /* 0x000fe4000800001b */
[----:B------:R-:W-:Y:S02]  /*41f0*/  USHF.R.U32.HI UR33, URZ, UR29, UR6 ;  /* 0x0000001dff217299 */ /* 0x000fe40008011606 */
[----:B--2---:R-:W-:Y:S02]  /*4200*/  USHF.R.U32.HI UR32, URZ, UR35, UR32 ;  /* 0x00000023ff207299 */ /* 0x004fe40008011620 */
[----:B------:R-:W-:-:S11]  /*4210*/  UISETP.NE.AND UP2, UPT, UR4, 0x1, UPT ;  /* 0x000000010400788c */ /* 0x000fd6000bf45270 */
.L_x_87:
[C---:B------:R-:W-:Y:S02]  /*4220*/  LEA R7, R14.reuse, UR17, 0x3 ;  /* 0x000000110e077c11 */ /* 0x040fe4000f8e18ff */
[----:B------:R-:W-:Y:S02]  /*4230*/  SHF.L.U32 R0, R13, 0x1f, RZ ;  /* 0x0000001f0d007819 */ /* 0x000fe400000006ff */
[----:B------:R-:W-:Y:S02]  /*4240*/  LEA R8, R14, UR17, 0x4 ;  /* 0x000000110e087c11 */ /* 0x000fe4000f8e20ff */
[----:B--2---:R-:W2:Y:S02]  /*4250*/  SYNCS.PHASECHK.TRANS64.TRYWAIT P0, [R7+URZ+0xa0], R0 ;  /* 0x0000a000070075a7 */ /* 0x004ea400080011ff */
[----:B--2---:R-:W-:Y:S05]  /*4260*/  @!P0 BRA `(.L_x_80) ;  /* 0x0000003800088947 */ /* 0x004fea0003800000 */
.L_x_142:
[----:B------:R-:W3:Y:S01]  /*4270*/  LDS.128 R8, [R8+0x130] ;  /* 0x0001300008087984 */ /* 0x000ee20000000c00 */
[----:B------:R-:W-:Y:S01]  /*4280*/  UISETP.GE.AND UP0, UPT, UR40, 0x1, UPT ;  /* 0x000000012800788c */ /* 0x000fe2000bf06270 */
[----:B------:R-:W-:Y:S01]  /*4290*/  @!PT LDS RZ, [RZ] ;  /* 0x00000000fffff984 */ /* 0x000fe20000000800 */
[----:B------:R-:W-:Y:S01]  /*42a0*/  @!PT LDS RZ, [RZ] ;  /* 0x00000000fffff984 */ /* 0x000fe20000000800 */
[----:B------:R-:W-:Y:S01]  /*42b0*/  @!PT LDS RZ, [RZ] ;  /* 0x00000000fffff984 */ /* 0x000fe20000000800 */
[----:B------:R-:W-:Y:S01]  /*42c0*/  @!PT LDS RZ, [RZ] ;  /* 0x00000000fffff984 */ /* 0x000fe20000000800 */
[----:B------:R1:W-:Y:S06]  /*42d0*/  MEMBAR.ALL.CTA ;  /* 0x0000000000007992 */ /* 0x0003ec0000008000 */
[----:B-1----:R-:W1:Y:S01]  /*42e0*/  FENCE.VIEW.ASYNC.S ;  /* 0x00000000000073c6 */ /* 0x002e620000000000 */
[----:B---3--:R-:W-:Y:S11]  /*42f0*/  LOP3.LUT P0, RZ, R10, 0x1, RZ, 0xc0, !PT ;  /* 0x000000010aff7812 */ /* 0x008ff6000780c0ff */
[----:B------:R-:W-:Y:S02]  /*4300*/  @!UPT UIADD3 URZ, UPT, UPT, URZ, URZ, URZ ;  /* 0x000000fffffff290 */ /* 0x000fe4000fffe0ff */
[----:B-1----:R-:W-:Y:S01]  /*4310*/  VOTEU.ANY UP1, P0 ;  /* 0x0000000000ff7886 */ /* 0x002fe20000020100 */
[----:B------:R-:W-:Y:S11]  /*4320*/  PLOP3.LUT P0, PT, PT, PT, UP1, 0x80, 0x8 ;  /* 0x000000000008781c */ /* 0x000ff60003f0f018 */
[----:B------:R-:W-:Y:S02]  /*4330*/  @!UPT UIADD3 URZ, UPT, UPT, URZ, URZ, URZ ;  /* 0x000000fffffff290 */ /* 0x000fe4000fffe0ff */
[----:B--2---:R-:W-:Y:S02]  /*4340*/  @P0 SHF.R.U32.HI R0, RZ, 0x10, R9 ;  /* 0x00000010ff000819 */ /* 0x004fe40000011609 */
[----:B------:R-:W-:Y:S02]  /*4350*/  @P0 MOV R6, R8 ;  /* 0x0000000800060202 */ /* 0x000fe40000000f00 */
[----:B------:R-:W-:Y:S01]  /*4360*/  @P0 R2UR UR4, R0 ;  /* 0x00000000000402ca */ /* 0x000fe200000e0000 */
[----:B------:R-:W-:Y:S01]  /*4370*/  VIADD R0, R7, 0xb0 ;  /* 0x000000b007007836 */ /* 0x000fe20000000000 */
[----:B------:R-:W-:Y:S02]  /*4380*/  @P0 LOP3.LUT R8, R9, 0xffff, RZ, 0xc0, !PT ;  /* 0x0000ffff09080812 */ /* 0x000fe400078ec0ff */
[----:B------:R-:W-:Y:S02]  /*4390*/  @P0 R2UR UR6, R6 ;  /* 0x00000000060602ca */ /* 0x000fe400000e0000 */
[----:B------:R-:W-:Y:S02]  /*43a0*/  PRMT R0, RZ, 0x654, R0 ;  /* 0x00000654ff007816 */ /* 0x000fe40000000000 */
[----:B------:R-:W-:Y:S02]  /*43b0*/  @P0 R2UR UR5, R8 ;  /* 0x00000000080502ca */ /* 0x000fe400000e0000 */
[----:B------:R1:W-:Y:S03]  /*43c0*/  SYNCS.ARRIVE.TRANS64.RED.A1T0 RZ, [R0+URZ], RZ ;  /* 0x000000ff00ff79a7 */ /* 0x0003e600081004ff */
[----:B------:R-:W-:Y:S04]  /*43d0*/  @UP1 UMOV UR24, UR4 ;  /* 0x0000000400181c82 */ /* 0x000fe80008000000 */
[----:B------:R-:W-:Y:S04]  /*43e0*/  @UP1 UMOV UR13, UR6 ;  /* 0x00000006000d1c82 */ /* 0x000fe80008000000 */
[----:B------:R-:W-:Y:S01]  /*43f0*/  @UP1 UMOV UR7, UR5 ;  /* 0x0000000500071c82 */ /* 0x000fe20008000000 */
[----:B------:R-:W-:Y:S05]  /*4400*/  BRA.U !UP0, `(.L_x_81) ;  /* 0x0000000108a47547 */ /* 0x000fea000b800000 */
[----:B------:R-:W-:Y:S02]  /*4410*/  UIMAD.WIDE.U32 UR10, UR7, UR31, URZ ;  /* 0x0000001f070a72a5 */ /* 0x000fe4000f8e00ff */
[----:B------:R-:W-:Y:S02]  /*4420*/  UIMAD.WIDE.U32 UR18, UR13, UR28, URZ ;  /* 0x0000001c0d1272a5 */ /* 0x000fe4000f8e00ff */
[----:B------:R-:W-:Y:S02]  /*4430*/  USEL UR4, UR25, UR32, !UP5 ;  /* 0x0000002019047287 */ /* 0x000fe4000e800000 */
[----:B------:R-:W-:Y:S02]  /*4440*/  USEL UR8, UR26, UR33, !UP6 ;  /* 0x000000211a087287 */ /* 0x000fe4000f000000 */
[----:B------:R-:W-:Y:S02]  /*4450*/  UIMAD.WIDE.U32 UR20, UR4, UR14, URZ ;  /* 0x0000000e041472a5 */ /* 0x000fe4000f8e00ff */
[----:B------:R-:W-:Y:S01]  /*4460*/  UIMAD.WIDE.U32 UR22, UR8, UR14, URZ ;  /* 0x0000000e081672a5 */ /* 0x000fe2000f8e00ff */
[----:B------:R-:W-:Y:S02]  /*4470*/  UMOV UR5, UR11 ;  /* 0x0000000b00057c82 */ /* 0x000fe40008000000 */
[----:B------:R-:W-:Y:S03]  /*4480*/  USHF.R.U32.HI UR6, URZ, UR35, UR5 ;  /* 0x00000023ff067299 */ /* 0x000fe60008011605 */
[----:B------:R-:W-:Y:S01]  /*4490*/  UMOV UR5, UR19 ;  /* 0x0000001300057c82 */ /* 0x000fe20008000000 */
[----:B------:R-:W-:Y:S02]  /*44a0*/  USEL UR6, UR7, UR6, !UP5 ;  /* 0x0000000607067287 */ /* 0x000fe4000e800000 */
[----:B------:R-:W-:Y:S02]  /*44b0*/  USHF.R.U32.HI UR9, URZ, UR29, UR5 ;  /* 0x0000001dff097299 */ /* 0x000fe40008011605 */
[----:B------:R-:W-:Y:S01]  /*44c0*/  UIMAD.WIDE.U32 UR10, UR6, UR14, URZ ;  /* 0x0000000e060a72a5 */ /* 0x000fe2000f8e00ff */
[----:B------:R-:W-:Y:S02]  /*44d0*/  UMOV UR5, UR21 ;  /* 0x0000001500057c82 */ /* 0x000fe40008000000 */
[----:B------:R-:W-:Y:S03]  /*44e0*/  @UP4 USHF.R.U32.HI UR4, URZ, UR15, UR5 ;  /* 0x0000000fff044299 */ /* 0x000fe60008011605 */
[----:B------:R-:W-:Y:S01]  /*44f0*/  UMOV UR5, UR23 ;  /* 0x0000001700057c82 */ /* 0x000fe20008000000 */
[----:B------:R-:W-:Y:S02]  /*4500*/  UIMAD UR4, UR40, UR4, URZ ;  /* 0x00000004280472a4 */ /* 0x000fe4000f8e02ff */
[----:B------:R-:W-:Y:S02]  /*4510*/  @UP4 USHF.R.U32.HI UR8, URZ, UR15, UR5 ;  /* 0x0000000fff084299 */ /* 0x000fe40008011605 */
[----:B------:R-:W-:Y:S02]  /*4520*/  USEL UR5, UR13, UR9, !UP6 ;  /* 0x000000090d057287 */ /* 0x000fe4000f000000 */
[----:B------:R-:W-:Y:S02]  /*4530*/  UIMAD UR9, UR40, UR8, URZ ;  /* 0x00000008280972a4 */ /* 0x000fe4000f8e02ff */
[----:B------:R-:W-:Y:S03]  /*4540*/  UISETP.GE.AND UP0, UPT, UR6, UR4, UPT ;  /* 0x000000040600728c */ /* 0x000fe6000bf06270 */
[----:B------:R-:W-:Y:S01]  /*4550*/  UMOV UR4, UR11 ;  /* 0x0000000b00047c82 */ /* 0x000fe20008000000 */
[----:B------:R-:W-:Y:S02]  /*4560*/  UISETP.GE.OR UP0, UPT, UR5, UR9, UP0 ;  /* 0x000000090500728c */ /* 0x000fe40008706670 */
[----:B------:R-:W-:Y:S02]  /*4570*/  USHF.R.U32.HI UR4, URZ, UR15, UR4 ;  /* 0x0000000fff047299 */ /* 0x000fe40008011604 */
[----:B------:R-:W-:Y:S02]  /*4580*/  UIMAD.WIDE.U32 UR10, UR5, UR14, URZ ;  /* 0x0000000e050a72a5 */ /* 0x000fe4000f8e00ff */
[----:B------:R-:W-:Y:S04]  /*4590*/  USEL UR12, UR6, UR4, !UP4 ;  /* 0x00000004060c7287 */ /* 0x000fe8000e000000 */
[----:B------:R-:W-:Y:S01]  /*45a0*/  UIADD3 UR9, UPT, UPT, -UR12, URZ, URZ ;  /* 0x000000ff0c097290 */ /* 0x000fe2000fffe1ff */
[----:B------:R-:W-:Y:S02]  /*45b0*/  @!UP0 UMOV UR4, UR11 ;  /* 0x0000000b00048c82 */ /* 0x000fe40008000000 */
[----:B------:R-:W-:Y:S02]  /*45c0*/  @!UP0 USHF.R.U32.HI UR4, URZ, UR15, UR4 ;  /* 0x0000000fff048299 */ /* 0x000fe40008011604 */
[----:B------:R-:W-:Y:S02]  /*45d0*/  UIMAD UR9, UR40, UR9, UR6 ;  /* 0x00000009280972a4 */ /* 0x000fe4000f8e0206 */
[----:B------:R-:W-:Y:S04]  /*45e0*/  @!UP0 USEL UR4, UR5, UR4, !UP4 ;  /* 0x0000000405048287 */ /* 0x000fe8000e000000 */
[----:B------:R-:W-:Y:S02]  /*45f0*/  @!UP0 UIMAD UR9, UR8, UR9, UR4 ;  /* 0x00000009080982a4 */ /* 0x000fe4000f8e0204 */
[----:B------:R-:W-:Y:S02]  /*4600*/  @!UP0 UIADD3 UR10, UPT, UPT, UR12, -UR4, URZ ;  /* 0x800000040c0a8290 */ /* 0x000fe4000fffe0ff */
[----:B------:R-:W-:Y:S02]  /*4610*/  UIADD3 UR4, UPT, UPT, -UR5, URZ, URZ ;  /* 0x000000ff05047290 */ /* 0x000fe4000fffe1ff */
[----:B------:R-:W-:Y:S02]  /*4620*/  UIADD3 UR8, UPT, UPT, -UR6, URZ, URZ ;  /* 0x000000ff06087290 */ /* 0x000fe4000fffe1ff */
[----:B------:R-:W-:Y:S02]  /*4630*/  @!UP0 UIMAD UR6, UR10, UR40, UR5 ;  /* 0x000000280a0682a4 */ /* 0x000fe4000f8e0205 */
[----:B------:R-:W-:Y:S02]  /*4640*/  UIMAD UR13, UR16, UR4, UR13 ;  /* 0x00000004100d72a4 */ /* 0x000fe4000f8e020d */
[----:B------:R-:W-:Y:S01]  /*4650*/  UIMAD UR7, UR30, UR8, UR7 ;  /* 0x000000081e0772a4 */ /* 0x000fe2000f8e0207 */
[----:B------:R-:W-:Y:S02]  /*4660*/  @!UP0 UMOV UR5, UR9 ;  /* 0x0000000900058c82 */ /* 0x000fe40008000000 */
[----:B------:R-:W-:Y:S02]  /*4670*/  UIMAD UR13, UR5, UR16, UR13 ;  /* 0x00000010050d72a4 */ /* 0x000fe4000f8e020d */
[----:B------:R-:W-:Y:S11]  /*4680*/  UIMAD UR7, UR6, UR30, UR7 ;  /* 0x0000001e060772a4 */ /* 0x000ff6000f8e0207 */
[----:B------:R-:W-:Y:S01]  /*4690*/  @!UPT UIADD3 URZ, UPT, UPT, URZ, URZ, URZ ;  /* 0x000000fffffff290 */ /* 0x000fe2000fffe0ff */
.L_x_81:
[----:B------:R-:W2:Y:S01]  /*46a0*/  @!UP2 LDCU.128 UR20, c[0x0][0xb10] ;  /* 0x00016200ff14a7ac */ /* 0x000ea20008000c00 */
[C---:B----4-:R-:W-:Y:S02]  /*46b0*/  ISETP.NE.U32.AND P1, PT, R4.reuse, RZ, PT ;  /* 0x000000ff0400720c */ /* 0x050fe40003f25070 */
[----:B------:R-:W-:Y:S02]  /*46c0*/  ISETP.NE.U32.AND P0, PT, R4, RZ, PT ;  /* 0x000000ff0400720c */ /* 0x000fe40003f05070 */
[C---:B------:R-:W-:Y:S02]  /*46d0*/  ISETP.NE.AND.EX P1, PT, R5.reuse, RZ, PT, P1 ;  /* 0x000000ff0500720c */ /* 0x040fe40003f25310 */
[----:B------:R-:W-:Y:S01]  /*46e0*/  ISETP.NE.AND.EX P0, PT, R5, RZ, PT, P0 ;  /* 0x000000ff0500720c */ /* 0x000fe20003f05300 */
[----:B------:R-:W3:Y:S01]  /*46f0*/  @!UP2 LDCU UR5, c[0x0][0xb0c] ;  /* 0x00016180ff05a7ac */ /* 0x000ee20008000800 */
[----:B------:R-:W-:Y:S01]  /*4700*/  SHF.L.U32 R6, R15, 0x1f, RZ ;  /* 0x0000001f0f067819 */ /* 0x000fe200000006ff */
[----:B--2---:R-:W-:Y:S07]  /*4710*/  UIMAD.WIDE.U32 UR8, UR13, UR20, URZ ;  /* 0x000000140d0872a5 */ /* 0x004fee000f8e00ff */
[----:B------:R-:W-:Y:S01]  /*4720*/  @!UP2 UMOV UR4, UR9 ;  /* 0x000000090004ac82 */ /* 0x000fe20008000000 */
[----:B---3--:R-:W-:Y:S02]  /*4730*/  @!UP2 UISETP.NE.AND UP0, UPT, UR5, 0x1, UPT ;  /* 0x000000010500a88c */ /* 0x008fe4000bf05270 */
[----:B------:R-:W-:Y:S02]  /*4740*/  @!UP2 USHF.R.U32.HI UR4, URZ, UR21, UR4 ;  /* 0x00000015ff04a299 */ /* 0x000fe40008011604 */
[----:B------:R-:W-:Y:S02]  /*4750*/  UIMAD.WIDE.U32 UR8, UR7, UR23, URZ ;  /* 0x00000017070872a5 */ /* 0x000fe4000f8e00ff */
[----:B------:R-:W-:Y:S02]  /*4760*/  @!UP2 USEL UR10, UR13, UR4, !UP0 ;  /* 0x000000040d0aa287 */ /* 0x000fe4000c000000 */
[----:B------:R-:W-:Y:S03]  /*4770*/  @!UP2 UISETP.NE.AND UP0, UPT, UR22, 0x1, UPT ;  /* 0x000000011600a88c */ /* 0x000fe6000bf05270 */
[----:B------:R-:W-:Y:S02]  /*4780*/  @!UP2 UMOV UR6, UR9 ;  /* 0x000000090006ac82 */ /* 0x000fe40008000000 */
[----:B------:R-:W2:Y:S02]  /*4790*/  @!UP2 LDCU UR4, c[0x0][0xb20] ;  /* 0x00016400ff04a7ac */ /* 0x000ea40008000800 */
[----:B--2---:R-:W-:Y:S04]  /*47a0*/  @!UP2 USHF.R.U32.HI UR6, URZ, UR4, UR6 ;  /* 0x00000004ff06a299 */ /* 0x004fe80008011606 */
[----:B------:R-:W-:Y:S04]  /*47b0*/  @!UP2 USEL UR6, UR7, UR6, !UP0 ;  /* 0x000000060706a287 */ /* 0x000fe8000c000000 */
[----:B------:R-:W-:Y:S02]  /*47c0*/  @!UP2 UIADD3 UR4, UPT, UPT, -UR10, UR6, URZ ;  /* 0x000000060a04a290 */ /* 0x000fe4000fffe1ff */
[----:B------:R-:W-:Y:S02]  /*47d0*/  @!UP2 UIADD3 UR6, UPT, UPT, UR10, -UR6, URZ ;  /* 0x800000060a06a290 */ /* 0x000fe4000fffe0ff */
[----:B------:R-:W-:Y:S02]  /*47e0*/  @!UP2 UIMAD UR13, UR4, UR5, UR13 ;  /* 0x00000005040da2a4 */ /* 0x000fe4000f8e020d */
[----:B------:R-:W-:Y:S01]  /*47f0*/  @!UP2 UIMAD UR7, UR6, UR22, UR7 ;  /* 0x000000160607a2a4 */ /* 0x000fe2000f8e0207 */
[----:B------:R-:W-:Y:S11]  /*4800*/  BRA.U UP3, `(.L_x_82) ;  /* 0x0000000103107547 */ /* 0x000ff6000b800000 */
[----:B------:R-:W-:Y:S04]  /*4810*/  MOV R7, UR34 ;  /* 0x0000002200077c02 */ /* 0x000fe80008000f00 */
[----:B------:R-:W-:Y:S04]  /*4820*/  SHF.L.U32 R7, R7, 0x1f, RZ ;  /* 0x0000001f07077819 */ /* 0x000fe800000006ff */
[----:B------:R-:W2:Y:S02]  /*4830*/  SYNCS.PHASECHK.TRANS64.TRYWAIT P2, [UR17+0x98], R7 ;  /* 0x00009807ff0075a7 */ /* 0x000ea40008041111 */
[----:B--2---:R-:W-:Y:S05]  /*4840*/  @!P2 BRA `(.L_x_83) ;  /* 0x0000003000a4a947 */ /* 0x004fea0003800000 */
.L_x_82:
[----:B------:R-:W-:Y:S05]  /*4850*/  @!P1 BRA `(.L_x_84) ;  /* 0x0000000000309947 */ /* 0x000fea0003800000 */
[----:B------:R-:W-:Y:S01]  /*4860*/  ISETP.NE.U32.AND P1, PT, R2, RZ, PT ;  /* 0x000000ff0200720c */ /* 0x000fe20003f25070 */
[----:B------:R-:W2:Y:S01]  /*4870*/  LDCU.64 UR4, c[0x0][0x358] ;  /* 0x00006b00ff0477ac */ /* 0x000ea20008000a00 */
[----:B------:R-:W-:Y:S02]  /*4880*/  IMAD.MOV.U32 R141, RZ, RZ, 0x1 ;  /* 0x00000001ff8d7424 */ /* 0x000fe400078e00ff */
[----:B------:R-:W-:Y:S11]  /*4890*/  ISETP.NE.AND.EX P1, PT, R3, RZ, PT, P1 ;  /* 0x000000ff0300720c */ /* 0x000ff60003f25310 */
[----:B------:R-:W-:Y:S02]  /*48a0*/  @!UPT UIADD3 URZ, UPT, UPT, URZ, URZ, URZ ;  /* 0x000000fffffff290 */ /* 0x000fe4000fffe0ff */
[----:B------:R-:W3:Y:S01]  /*48b0*/  @P1 LDC.64 R8, c[0x0][0x888] ;  /* 0x00022200ff081b82 */ /* 0x000ee20000000a00 */
[----:B-1----:R-:W-:Y:S04]  /*48c0*/  @P1 IMAD R0, R4, UR36, RZ ;  /* 0x0000002404001c24 */ /* 0x002fe8000f8e02ff */
[----:B---3--:R-:W-:Y:S04]  /*48d0*/  @P1 IMAD.WIDE R8, R0, 0x4, R8 ;  /* 0x0000000400081825 */ /* 0x008fe800078e0208 */
[----:B------:R-:W-:Y:S01]  /*48e0*/  HFMA2 R0, -RZ, RZ, 0, 5.9604644775390625e-08 ;  /* 0x00000001ff007431 */ /* 0x000fe200000001ff */
[----:B--2--5:R2:W5:Y:S04]  /*48f0*/  @P1 LDG.E R71, desc[UR4][R8.64] ;  /* 0x0000000408471981 */ /* 0x024568000c1e1900 */
[----:B------:R-:W-:Y:S01]  /*4900*/  @!P1 PRMT R141, R0, 0x7610, R141 ;  /* 0x00007610008d9816 */ /* 0x000fe2000000008d */
[----:B--2---:R-:W3:Y:S06]  /*4910*/  @!P1 LDC R71, c[0x0][0x880] ;  /* 0x00022000ff479b82 */ /* 0x004eec0000000800 */
.L_x_84:
[----:B---3-5:R-:W-:Y:S01]  /*4920*/  @!P0 FSETP.EQ.AND P1, PT, R71, RZ, PT ;  /* 0x000000ff4700820b */ /* 0x028fe20003f22000 */
[----:B------:R-:W-:Y:S01]  /*4930*/  @!UPT UIADD3 URZ, UPT, UPT, URZ, URZ, URZ ;  /* 0x000000fffffff290 */ /* 0x000fe2000fffe0ff */
[----:B------:R-:W-:Y:S11]  /*4940*/  @!P0 BRA `(.L_x_85) ;  /* 0x0000000000188947 */ /* 0x000ff60003800000 */
[----:B------:R-:W-:Y:S02]  /*4950*/  LOP3.LUT P0, RZ, R141, 0xff, RZ, 0xc0, !PT ;  /* 0x000000ff8dff7812 */ /* 0x000fe4000780c0ff */
[----:B------:R-:W-:Y:S04]  /*4960*/  ISETP.NE.U32.AND P1, PT, R2, RZ, PT ;  /* 0x000000ff0200720c */ /* 0x000fe80003f25070 */
[----:B------:R-:W-:Y:S04]  /*4970*/  ISETP.NE.AND.EX P1, PT, R3, RZ, PT, P1 ;  /* 0x000000ff0300720c */ /* 0x000fe80003f25310 */
[----:B------:R-:W-:Y:S03]  /*4980*/  PLOP3.LUT P1, PT, P1, PT, PT, 0x8, 0x80 ;  /* 0x000000000080781c */ /* 0x000fe60000f2e170 */
[----:B------:R-:W-:Y:S11]  /*4990*/  @P0 FSETP.EQ.AND P1, PT, R71, RZ, PT ;  /* 0x000000ff4700020b */ /* 0x000ff60003f22000 */
[----:B------:R-:W-:Y:S02]  /*49a0*/  @!UPT UIADD3 URZ, UPT, UPT, URZ, URZ, URZ ;  /* 0x000000fffffff290 */ /* 0x000fe4000fffe0ff */
.L_x_85:
[----:B------:R-:W2:Y:S01]  /*49b0*/  SYNCS.PHASECHK.TRANS64.TRYWAIT P0, [UR17+0x88], R6 ;  /* 0x00008806ff0075a7 */ /* 0x000ea20008001111 */
[----:B------:R-:W-:Y:S02]  /*49c0*/  ELECT P2, URZ, PT ;  /* 0x0000000000ff782f */ /* 0x000fe40003840000 */
[----:B------:R-:W-:Y:S01]  /*49d0*/  IADD3 R14, PT, PT, R14, 0x1, RZ ;  /* 0x000000010e0e7810 */ /* 0x000fe20007ffe0ff */
[----:B--2---:R-:W-:Y:S10]  /*49e0*/  @!P0 BRA `(.L_x_86) ;  /* 0x0000003000548947 */ /* 0x004ff40003800000 */
.L_x_145:
[----:B------:R-:W-:Y:S01]  /*49f0*/  PLOP3.LUT P1, PT, P1, P2, PT, 0xf2, 0x2f ;  /* 0x00000000002f781c */ /* 0x000fe20000f25e72 */
[----:B------:R-:W-:Y:S01]  /*4a00*/  UMOV UR18, 0x0 ;  /* 0x0000000000127882 */ /* 0x000fe20000000000 */
[----:B------:R-:W-:Y:S01]  /*4a10*/  UMOV UR19, 0x10000000 ;  /* 0x1000000000137882 */ /* 0x000fe20000000000 */
[----:B------:R-:W-:Y:S01]  /*4a20*/  UMOV UR12, UR36 ;  /* 0x00000024000c7c82 */ /* 0x000fe20008000000 */
[----:B------:R-:W-:Y:S01]  /*4a30*/  LOP3.LUT R15, R15, 0x1, RZ, 0x3c, !PT ;  /* 0x000000010f0f7812 */ /* 0x000fe200078e3cff */
[----:B------:R-:W-:Y:S01]  /*4a40*/  UPLOP3.LUT UP3, UPT, UPT, UPT, UPT, 0x80, 0x8 ;  /* 0x000000000008789c */ /* 0x000fe20003f6f070 */
[----:B------:R-:W-:Y:S07]  /*4a50*/  UMOV UR36, UR24 ;  /* 0x0000001800247c82 */ /* 0x000fee0008000000 */
[----:B-1----:R-:W-:Y:S01]  /*4a60*/  @!P1 IADD3 R6, P0, PT, R16, 0x580, RZ ;  /* 0x0000058010069810 */ /* 0x002fe20007f1e0ff */
[----:B------:R-:W-:Y:S03]  /*4a70*/  VOTEU.ALL UP0, P1 ;  /* 0x0000000000ff7886 */ /* 0x000fe60000800000 */
[----:B------:R-:W-:Y:S01]  /*4a80*/  @!P1 R2UR UR5, R6 ;  /* 0x00000000060592ca */ /* 0x000fe200000e0000 */
[----:B------:R-:W-:Y:S01]  /*4a90*/  @!P1 IMAD.X R0, RZ, RZ, R17, P0 ;  /* 0x000000ffff009224 */ /* 0x000fe200000e0611 */
[----:B------:R-:W-:Y:S01]  /*4aa0*/  @!UP0 USHF.L.U32 UR10, UR45, 0x6, URZ ;  /* 0x000000062d0a8899 */ /* 0x000fe200080006ff */
[----:B------:R-:W-:Y:S01]  /*4ab0*/  ISETP.NE.AND P0, PT, R14, 0x2, PT ;  /* 0x000000020e00780c */ /* 0x000fe20003f05270 */
[----:B------:R-:W-:Y:S02]  /*4ac0*/  @!UP0 USHF.L.U32 UR11, UR46, 0x7, URZ ;  /* 0x000000072e0b8899 */ /* 0x000fe400080006ff */
[----:B------:R-:W-:Y:S01]  /*4ad0*/  @!P1 R2UR UR4, R0 ;  /* 0x00000000000492ca */ /* 0x000fe200000e0000 */
[----:B------:R-:W-:Y:S01]  /*4ae0*/  @!UP0 UIADD3 UR8, UPT, UPT, UR17, 0x200, URZ ;  /* 0x0000020011088890 */ /* 0x000fe2000fffe0ff */
[----:B------:R-:W-:Y:S01]  /*4af0*/  SEL R0, RZ, 0x1, P0 ;  /* 0x00000001ff007807 */ /* 0x000fe20000000000 */
[----:B------:R-:W-:Y:S01]  /*4b00*/  @!UP0 UIADD3 UR9, UPT, UPT, UR17, 0x80, URZ ;  /* 0x0000008011098890 */ /* 0x000fe2000fffe0ff */
[----:B------:R-:W-:Y:S01]  /*4b10*/  SEL R14, R14, RZ, P0 ;  /* 0x000000ff0e0e7207 */ /* 0x000fe20000000000 */
[----:B------:R-:W-:Y:S01]  /*4b20*/  VOTEU.ALL UP0, P1 ;  /* 0x0000000000ff7886 */ /* 0x000fe20000800000 */
[----:B------:R-:W-:Y:S01]  /*4b30*/  LOP3.LUT R13, R13, R0, RZ, 0x3c, !PT ;  /* 0x000000000d0d7212 */ /* 0x000fe200078e3cff */
[----:B------:R-:W-:Y:S01]  /*4b40*/  IMAD.U32 R6, RZ, RZ, UR5 ;  /* 0x00000005ff067e24 */ /* 0x000fe2000f8e00ff */
[----:B------:R-:W-:Y:S02]  /*4b50*/  UIADD3 UR45, UPT, UPT, UR7, UR55, URZ ;  /* 0x00000037072d7290 */ /* 0x000fe4000fffe0ff */
[----:B------:R-:W-:Y:S03]  /*4b60*/  UIADD3 UR46, UPT, UPT, UR13, UR58, URZ ;  /* 0x0000003a0d2e7290 */ /* 0x000fe6000fffe0ff */
[----:B------:R-:W-:Y:S01]  /*4b70*/  IMAD.U32 R7, RZ, RZ, UR4 ;  /* 0x00000004ff077e24 */ /* 0x000fe2000f8e00ff */
[----:B------:R-:W-:Y:S04]  /*4b80*/  @!P1 R2UR UR4, R6 ;  /* 0x00000000060492ca */ /* 0x000fe800000e0000 */
[----:B------:R-:W-:Y:S11]  /*4b90*/  @!P1 R2UR UR5, R7 ;  /* 0x00000000070592ca */ /* 0x000ff600000e0000 */
[----:B------:R-:W-:Y:S02]  /*4ba0*/  @!UPT UIADD3 URZ, UPT, UPT, URZ, URZ, URZ ;  /* 0x000000fffffff290 */ /* 0x000fe4000fffe0ff */
[----:B------:R2:W-:Y:S01]  /*4bb0*/  @!UP0 UTMALDG.3D [UR8], [UR4], desc[UR18] ;  /* 0x00001208040085b4 */ /* 0x0005e20008011000 */
[----:B------:R2:W-:Y:S01]  /*4bc0*/  @!P1 SYNCS.ARRIVE.TRANS64.RED.A0TR RZ, [UR17+0x80], R12 ;  /* 0x0000800cffff99a7 */ /* 0x0005e20008300411 */
[----:B------:R-:W-:Y:S01]  /*4bd0*/  SYNCS.ARRIVE.TRANS64.RED.A1T0 RZ, [UR27], RZ ;  /* 0x000000ffffff79a7 */ /* 0x000fe2000810041b */
[----:B------:R-:W-:Y:S05]  /*4be0*/  BRA.U UP1, `(.L_x_87) ;  /* 0xfffffff5018c7547 */ /* 0x000fea000b83ffff */
[----:B------:R-:W-:Y:S07]  /*4bf0*/  MOV R0, UR17 ;  /* 0x0000001100007c02 */ /* 0x000fee0008000f00 */
.L_x_88:
[----:B-1----:R-:W-:-:S04]  /*4c00*/  SHF.L.U32 R2, R15, 0x1f, RZ ;  /* 0x0000001f0f027819 */ /* 0x002fc800000006ff */
[----:B------:R1:W3:Y:S03]  /*4c10*/  SYNCS.PHASECHK.TRANS64.TRYWAIT P0, [R0+URZ+0x88], R2 ;  /* 0x00008802000075a7 */ /* 0x0002e600080011ff */
[----:B---3--:R-:W-:Y:S05]  /*4c20*/  @!P0 NANOSLEEP.SYNCS 0x989680 ;  /* 0x009896800000895d */ /* 0x008fea0003900000 */
[----:B------:R-:W3:Y:S02]  /*4c30*/  @!P0 SYNCS.PHASECHK.TRANS64 P0, [R0+URZ+0x88], R2 ;  /* 0x00008802000085a7 */ /* 0x000ee400080010ff */
[----:B--23--:R-:W-:Y:S05]  /*4c40*/  @P0 EXIT ;  /* 0x000000000000094d */ /* 0x00cfea0003800000 */
[----:B------:R-:W-:Y:S05]  /*4c50*/  BRA `(.L_x_88) ;  /* 0xfffffffc00e87947 */ /* 0x000fea000383ffff */
.L_x_79:
[----:B------:R-:W-:-:S06]  /*4c60*/  UISETP.GE.AND UP0, UPT, UR22, 0x4, UPT ;  /* 0x000000041600788c */ /* 0x000fcc000bf06270 */
[----:B------:R-:W-:-:S13]  /*4c70*/  PLOP3.LUT P0, PT, PT, PT, UP0, 0x80, 0x8 ;  /* 0x000000000008781c */ /* 0x000fda0003f0f008 */
[----:B------:R-:W-:Y:S05]  /*4c80*/  @!P0 EXIT ;  /* 0x000000000000894d */ /* 0x000fea0003800000 */
[----:B------:R-:W-:Y:S01]  /*4c90*/  BAR.SYNC.DEFER_BLOCKING 0x6, 0xa0 ;  /* 0x0182800000007b1d */ /* 0x000fe20000010000 */
[C---:B------:R-:W-:Y:S02]  /*4ca0*/  IMAD.SHL.U32 R4, R131.reuse, 0x40, RZ ;  /* 0x0000004083047824 */ /* 0x040fe400078e00ff */
[----:B------:R-:W-:Y:S02]  /*4cb0*/  HFMA2 R68, -RZ, RZ, 0, 0 ;  /* 0x00000000ff447431 */ /* 0x000fe400000001ff */
[C---:B------:R-:W-:Y:S01]  /*4cc0*/  IMAD.SHL.U32 R140, R131.reuse, 0x8, RZ ;  /* 0x00000008838c7824 */ /* 0x040fe200078e00ff */
[----:B------:R-:W-:Y:S01]  /*4cd0*/  CS2R R144, SRZ ;  /* 0x0000000000907805 */ /* 0x000fe2000001ff00 */
[C---:B------:R-:W-:Y:S01]  /*4ce0*/  IMAD.SHL.U32 R147, R131.reuse, 0x10, RZ ;  /* 0x0000001083937824 */ /* 0x040fe200078e00ff */
[----:B------:R-:W-:Y:S01]  /*4cf0*/  UMOV UR44, 0x400 ;  /* 0x00000400002c7882 */ /* 0x000fe20000000000 */
[----:B------:R-:W-:Y:S01]  /*4d00*/  LOP3.LUT R5, R4, 0x180, RZ, 0xc0, !PT ;  /* 0x0000018004057812 */ /* 0x000fe200078ec0ff */
[----:B------:R-:W-:Y:S01]  /*4d10*/  ULEA UR44, UR61, UR44, 0x18 ;  /* 0x0000002c3d2c7291 */ /* 0x000fe2000f8ec0ff */
[----:B------:R-:W1:Y:S01]  /*4d20*/  LDC.64 R136, c[0x0][0x888] ;  /* 0x00022200ff887b82 */ /* 0x000e620000000a00 */
[----:B------:R-:W-:Y:S01]  /*4d30*/  IMAD.U32 R69, R131, 0x10000, RZ ;  /* 0x0001000083457824 */ /* 0x000fe200078e00ff */
[----:B------:R-:W-:Y:S01]  /*4d40*/  LOP3.LUT R140, R5, 0x30, R140, 0xf8, !PT ;  /* 0x00000030058c7812 */ /* 0x000fe200078ef88c */
[----:B------:R-:W-:Y:S01]  /*4d50*/  UIADD3 UR4, UPT, UPT, UR44, 0x2200, URZ ;  /* 0x000022002c047890 */ /* 0x000fe2000fffe0ff */
[----:B------:R-:W-:Y:S01]  /*4d60*/  LOP3.LUT R149, R147, 0x20, RZ, 0xc0, !PT ;  /* 0x0000002093957812 */ /* 0x000fe200078ec0ff */
[----:B------:R-:W-:Y:S01]  /*4d70*/  IMAD.MOV.U32 R146, RZ, RZ, RZ ;  /* 0x000000ffff927224 */ /* 0x000fe200078e00ff */
[----:B------:R-:W-:Y:S01]  /*4d80*/  LOP3.LUT R140, R140, 0x1e40, R4, 0xf8, !PT ;  /* 0x00001e408c8c7812 */ /* 0x000fe200078ef804 */
[----:B------:R-:W-:Y:S01]  /*4d90*/  IMAD.MOV.U32 R143, RZ, RZ, RZ ;  /* 0x000000ffff8f7224 */ /* 0x000fe200078e00ff */
[----:B------:R-:W2:Y:S01]  /*4da0*/  LDC.64 R138, c[0x0][0x890] ;  /* 0x00022400ff8a7b82 */ /* 0x000ea20000000a00 */
[----:B------:R-:W-:Y:S01]  /*4db0*/  LOP3.LUT R69, R69, 0x600000, RZ, 0xc0, !PT ;  /* 0x0060000045457812 */ /* 0x000fe200078ec0ff */
[----:B------:R-:W3:Y:S01]  /*4dc0*/  LDCU UR53, c[0x0][0x370] ;  /* 0x00006e00ff3577ac */ /* 0x000ee20008000800 */
[----:B------:R-:W-:Y:S01]  /*4dd0*/  VIADD R148, R140, UR44 ;  /* 0x0000002c8c947c36 */ /* 0x000fe20008000000 */
[----:B------:R-:W-:-:S02]  /*4de0*/  LOP3.LUT R147, R147, 0x40, RZ, 0xc0, !PT ;  /* 0x0000004093937812 */ /* 0x000fc400078ec0ff */
[----:B------:R-:W-:Y:S01]  /*4df0*/  MOV R150, UR4 ;  /* 0x0000000400967c02 */ /* 0x000fe20008000f00 */
[----:B------:R-:W4:Y:S01]  /*4e00*/  LDS R0, [UR44+0x150] ;  /* 0x0001502cff007984 */ /* 0x000f220008000800 */
[----:B------:R-:W1:Y:S01]  /*4e10*/  LDC.64 R134, c[0x0][0x8b0] ;  /* 0x00022c00ff867b82 */ /* 0x000e620000000a00 */
[--C-:B------:R-:W-:Y:S01]  /*4e20*/  IADD3 R149, PT, PT, -R149, 0x200, R148.reuse ;  /* 0x0000020095957810 */ /* 0x100fe20007ffe194 */
[----:B------:R-:W1:Y:S01]  /*4e30*/  LDCU.64 UR62, c[0x0][0x348] ;  /* 0x00006900ff3e77ac */ /* 0x000e620008000a00 */
[----:B------:R-:W-:-:S03]  /*4e40*/  IADD3 R148, PT, PT, -R147, 0x200, R148 ;  /* 0x0000020093947810 */ /* 0x000fc60007ffe194 */
[----:B------:R-:W-:Y:S01]  /*4e50*/  IMAD.IADD R147, R149, 0x1, -R147 ;  /* 0x0000000195937824 */ /* 0x000fe200078e0a93 */
[----:B------:R-:W1:Y:S01]  /*4e60*/  LDCU UR41, c[0x0][0xb0c] ;  /* 0x00016180ff2977ac */ /* 0x000e620008000800 */
[----:B------:R-:W1:Y:S01]  /*4e70*/  LDC.64 R132, c[0x0][0x8a8] ;  /* 0x00022a00ff847b82 */ /* 0x000e620000000a00 */
[----:B------:R-:W1:Y:S01]  /*4e80*/  LDCU UR39, c[0x0][0xb30] ;  /* 0x00016600ff2777ac */ /* 0x000e620008000800 */
[----:B------:R-:W1:Y:S01]  /*4e90*/  LDCU.64 UR56, c[0x0][0x888] ;  /* 0x00011100ff3877ac */ /* 0x000e620008000a00 */
[----:B------:R-:W1:Y:S01]  /*4ea0*/  LDCU.64 UR42, c[0x0][0xb28] ;  /* 0x00016500ff2a77ac */ /* 0x000e620008000a00 */
[----:B------:R-:W1:Y:S01]  /*4eb0*/  LDCU.128 UR48, c[0x0][0xb10] ;  /* 0x00016200ff3077ac */ /* 0x000e620008000c00 */
[----:B------:R-:W1:Y:S01]  /*4ec0*/  LDCU UR52, c[0x0][0x374] ;  /* 0x00006e80ff3477ac */ /* 0x000e620008000800 */
[----:B------:R-:W-:Y:S01]  /*4ed0*/  UIADD3 UR59, UPT, UPT, UR44, 0x200, URZ ;  /* 0x000002002c3b7890 */ /* 0x000fe2000fffe0ff */
[----:B---34-:R-:W-:-:S11]  /*4ee0*/  IMAD.IADD R69, R0, 0x1, R69 ;  /* 0x0000000100457824 */ /* 0x018fd600078e0245 */
.L_x_106:
[----:B------:R-:W-:Y:S02]  /*4ef0*/  LEA R3, R143, UR44, 0x3 ;  /* 0x0000002c8f037c11 */ /* 0x000fe4000f8e18ff */
[----:B------:R-:W-:Y:S02]  /*4f00*/  SHF.L.U32 R0, R145, 0x1f, RZ ;  /* 0x0000001f91007819 */ /* 0x000fe400000006ff */
[----:B-1----:R-:W-:Y:S02]  /*4f10*/  LEA R4, R143, UR44, 0x4 ;  /* 0x0000002c8f047c11 */ /* 0x002fe4000f8e20ff */
[----:B------:R-:W3:Y:S02]  /*4f20*/  SYNCS.PHASECHK.TRANS64.TRYWAIT P0, [R3+URZ+0xa0], R0 ;  /* 0x0000a000030075a7 */ /* 0x000ee400080011ff */
[----:B--23--:R-:W-:Y:S05]  /*4f30*/  @!P0 BRA `(.L_x_89) ;  /* 0x0000002c00188947 */ /* 0x00cfea0003800000 */
.L_x_146:
[----:B------:R-:W4:Y:S01]  /*4f40*/  LDS.128 R4, [R4+0x130] ;  /* 0x0001300004047984 */ /* 0x000f220000000c00 */
[----:B------:R-:W-:Y:S01]  /*4f50*/  UISETP.GE.AND UP0, UPT, UR40, 0x1, UPT ;  /* 0x000000012800788c */ /* 0x000fe2000bf06270 */
[----:B------:R-:W-:Y:S01]  /*4f60*/  @!PT LDS RZ, [RZ] ;  /* 0x00000000fffff984 */ /* 0x000fe20000000800 */
[----:B------:R-:W-:Y:S01]  /*4f70*/  @!PT LDS RZ, [RZ] ;  /* 0x00000000fffff984 */ /* 0x000fe20000000800 */
[----:B------:R-:W-:Y:S01]  /*4f80*/  @!PT LDS RZ, [RZ] ;  /* 0x00000000fffff984 */ /* 0x000fe20000000800 */
[----:B------:R-:W-:Y:S01]  /*4f90*/  @!PT LDS RZ, [RZ] ;  /* 0x00000000fffff984 */ /* 0x000fe20000000800 */
[----:B------:R1:W-:Y:S06]  /*4fa0*/  MEMBAR.ALL.CTA ;  /* 0x0000000000007992 */ /* 0x0003ec0000008000 */
[----:B-1----:R-:W1:Y:S01]  /*4fb0*/  FENCE.VIEW.ASYNC.S ;  /* 0x00000000000073c6 */ /* 0x002e620000000000 */
[----:B----4-:R-:W-:Y:S11]  /*4fc0*/  LOP3.LUT P0, RZ, R6, 0x1, RZ, 0xc0, !PT ;  /* 0x0000000106ff7812 */ /* 0x010ff6000780c0ff */
[----:B------:R-:W-:Y:S02]  /*4fd0*/  @!UPT UIADD3 URZ, UPT, UPT, URZ, URZ, URZ ;  /* 0x000000fffffff290 */ /* 0x000fe4000fffe0ff */
[----:B-1----:R-:W-:Y:S01]  /*4fe0*/  VOTEU.ANY UP1, P0 ;  /* 0x0000000000ff7886 */ /* 0x002fe20000020100 */
[----:B------:R-:W-:Y:S01]  /*4ff0*/  PLOP3.LUT P0, PT, PT, PT, UP1, 0x80, 0x8 ;  /* 0x000000000008781c */ /* 0x000fe20003f0f018 */
[----:B------:R-:W-:Y:S11]  /*5000*/  UP2UR UR47, UPR, URZ, 0x2 ;  /* 0x00000002ff2f7883 */ /* 0x000ff60008000000 */
[----:B------:R-:W-:Y:S01]  /*5010*/  @!UPT UIADD3 URZ, UPT, UPT, URZ, URZ, URZ ;  /* 0x000000fffffff290 */ /* 0x000fe2000fffe0ff */
[----:B---3--:R-:W-:Y:S02]  /*5020*/  @P0 SHF.R.U32.HI R0, RZ, 0x10, R5 ;  /* 0x00000010ff000819 */ /* 0x008fe40000011605 */
        /* <DEDUP_REMOVED lines=12> */
[----:B------:R-:W3:Y:S01]  /*50f0*/  LDCU UR12, c[0x0][0xb20] ;  /* 0x00016400ff0c77ac */ /* 0x000ee20008000800 */
[----:B------:R-:W-:Y:S02]  /*5100*/  UIMAD.WIDE.U32 UR4, UR52, UR51, URZ ;  /* 0x00000033340472a5 */ /* 0x000fe4000f8e00ff */
[----:B------:R-:W-:Y:S02]  /*5110*/  UIMAD.WIDE.U32 UR6, UR53, UR48, URZ ;  /* 0x00000030350672a5 */ /* 0x000fe4000f8e00ff */
[----:B------:R-:W-:Y:S02]  /*5120*/  UISETP.NE.AND UP0, UPT, UR50, 0x1, UPT ;  /* 0x000000013200788c */ /* 0x000fe4000bf05270 */
[----:B------:R-:W-:Y:S02]  /*5130*/  UIMAD.WIDE.U32 UR8, UR37, UR51, URZ ;  /* 0x00000033250872a5 */ /* 0x000fe4000f8e00ff */
[----:B------:R-:W-:Y:S02]  /*5140*/  UIMAD.WIDE.U32 UR10, UR38, UR48, URZ ;  /* 0x00000030260a72a5 */ /* 0x000fe4000f8e00ff */
[----:B------:R-:W-:Y:S02]  /*5150*/  UISETP.NE.AND UP1, UPT, UR41, 0x1, UPT ;  /* 0x000000012900788c */ /* 0x000fe4000bf25270 */
[----:B------:R-:W-:Y:S01]  /*5160*/  UISETP.NE.AND UP2, UPT, UR40, 0x1, UPT ;  /* 0x000000012800788c */ /* 0x000fe2000bf45270 */
[----:B------:R-:W-:Y:S02]  /*5170*/  UMOV UR4, UR5 ;  /* 0x0000000500047c82 */ /* 0x000fe40008000000 */
[----:B---3--:R-:W-:Y:S03]  /*5180*/  USHF.R.U32.HI UR5, URZ, UR12, UR4 ;  /* 0x0000000cff057299 */ /* 0x008fe60008011604 */
[----:B------:R-:W-:Y:S02]  /*5190*/  UMOV UR4, UR7 ;  /* 0x0000000700047c82 */ /* 0x000fe40008000000 */
[----:B------:R-:W-:Y:S02]  /*51a0*/  USHF.R.U32.HI UR7, URZ, UR49, UR4 ;  /* 0x00000031ff077299 */ /* 0x000fe40008011604 */
[----:B------:R-:W-:Y:S02]  /*51b0*/  USEL UR4, UR52, UR5, !UP0 ;  /* 0x0000000534047287 */ /* 0x000fe4000c000000 */
[----:B------:R-:W-:Y:S01]  /*51c0*/  USEL UR7, UR53, UR7, !UP1 ;  /* 0x0000000735077287 */ /* 0x000fe2000c800000 */
[----:B------:R-:W-:Y:S01]  /*51d0*/  UMOV UR5, UR9 ;  /* 0x0000000900057c82 */ /* 0x000fe20008000000 */
[----:B------:R-:W-:Y:S02]  /*51e0*/  UIMAD.WIDE.U32 UR8, UR4, UR42, URZ ;  /* 0x0000002a040872a5 */ /* 0x000fe4000f8e00ff */
[----:B------:R-:W-:Y:S03]  /*51f0*/  USHF.R.U32.HI UR6, URZ, UR12, UR5 ;  /* 0x0000000cff067299 */ /* 0x000fe60008011605 */
[----:B------:R-:W-:Y:S01]  /*5200*/  UMOV UR5, UR11 ;  /* 0x0000000b00057c82 */ /* 0x000fe20008000000 */
[----:B------:R-:W-:Y:S02]  /*5210*/  UIMAD.WIDE.U32 UR10, UR7, UR42, URZ ;  /* 0x0000002a070a72a5 */ /* 0x000fe4000f8e00ff */
[----:B------:R-:W-:Y:S02]  /*5220*/  USHF.R.U32.HI UR12, URZ, UR49, UR5 ;  /* 0x00000031ff0c7299 */ /* 0x000fe40008011605 */
[----:B------:R-:W-:Y:S01]  /*5230*/  USEL UR6, UR37, UR6, !UP0 ;  /* 0x0000000625067287 */ /* 0x000fe2000c000000 */
[----:B------:R-:W-:Y:S02]  /*5240*/  UMOV UR5, UR9 ;  /* 0x0000000900057c82 */ /* 0x000fe40008000000 */
[----:B------:R-:W-:Y:S01]  /*5250*/  UMOV UR10, UR11 ;  /* 0x0000000b000a7c82 */ /* 0x000fe20008000000 */
[----:B------:R-:W-:Y:S02]  /*5260*/  @UP2 USHF.R.U32.HI UR4, URZ, UR43, UR5 ;  /* 0x0000002bff042299 */ /* 0x000fe40008011605 */
[----:B------:R-:W-:Y:S02]  /*5270*/  @UP2 USHF.R.U32.HI UR7, URZ, UR43, UR10 ;  /* 0x0000002bff072299 */ /* 0x000fe4000801160a */
[----:B------:R-:W-:Y:S02]  /*5280*/  UIMAD UR4, UR40, UR4, URZ ;  /* 0x00000004280472a4 */ /* 0x000fe4000f8e02ff */
[----:B------:R-:W-:Y:S02]  /*5290*/  UIMAD.WIDE.U32 UR10, UR6, UR42, URZ ;  /* 0x0000002a060a72a5 */ /* 0x000fe4000f8e00ff */
[----:B------:R-:W-:Y:S02]  /*52a0*/  USEL UR5, UR38, UR12, !UP1 ;  /* 0x0000000c26057287 */ /* 0x000fe4000c800000 */
[----:B------:R-:W-:Y:S02]  /*52b0*/  UIMAD UR8, UR40, UR7, URZ ;  /* 0x00000007280872a4 */ /* 0x000fe4000f8e02ff */
[----:B------:R-:W-:Y:S03]  /*52c0*/  UISETP.GE.AND UP0, UPT, UR6, UR4, UPT ;  /* 0x000000040600728c */ /* 0x000fe6000bf06270 */
[----:B------:R-:W-:Y:S01]  /*52d0*/  UMOV UR4, UR11 ;  /* 0x0000000b00047c82 */ /* 0x000fe20008000000 */
[----:B------:R-:W-:Y:S02]  /*52e0*/  UISETP.GE.OR UP0, UPT, UR5, UR8, UP0 ;  /* 0x000000080500728c */ /* 0x000fe40008706670 */
[----:B------:R-:W-:Y:S02]  /*52f0*/  USHF.R.U32.HI UR4, URZ, UR43, UR4 ;  /* 0x0000002bff047299 */ /* 0x000fe40008011604 */
[----:B------:R-:W-:Y:S02]  /*5300*/  UIMAD.WIDE.U32 UR8, UR5, UR42, URZ ;  /* 0x0000002a050872a5 */ /* 0x000fe4000f8e00ff */
[----:B------:R-:W-:Y:S02]  /*5310*/  USEL UR11, UR6, UR4, !UP2 ;  /* 0x00000004060b7287 */ /* 0x000fe4000d000000 */
[----:B------:R-:W-:Y:S02]  /*5320*/  UIADD3 UR8, UPT, UPT, -UR5, URZ, URZ ;  /* 0x000000ff05087290 */ /* 0x000fe4000fffe1ff */
[----:B------:R-:W-:Y:S01]  /*5330*/  UIADD3 UR10, UPT, UPT, -UR11, URZ, URZ ;  /* 0x000000ff0b0a7290 */ /* 0x000fe2000fffe1ff */
[----:B------:R-:W-:Y:S01]  /*5340*/  @!UP0 UMOV UR4, UR9 ;  /* 0x0000000900048c82 */ /* 0x000fe20008000000 */
[----:B------:R-:W-:Y:S02]  /*5350*/  UIADD3 UR9, UPT, UPT, -UR6, URZ, URZ ;  /* 0x000000ff06097290 */ /* 0x000fe4000fffe1ff */
[----:B------:R-:W-:Y:S02]  /*5360*/  @!UP0 USHF.R.U32.HI UR4, URZ, UR43, UR4 ;  /* 0x0000002bff048299 */ /* 0x000fe40008011604 */
[----:B------:R-:W-:Y:S02]  /*5370*/  UIMAD UR10, UR40, UR10, UR6 ;  /* 0x0000000a280a72a4 */ /* 0x000fe4000f8e0206 */
[----:B------:R-:W-:Y:S04]  /*5380*/  @!UP0 USEL UR4, UR5, UR4, !UP2 ;  /* 0x0000000405048287 */ /* 0x000fe8000d000000 */
[----:B------:R-:W-:Y:S02]  /*5390*/  @!UP0 UIMAD UR10, UR7, UR10, UR4 ;  /* 0x0000000a070a82a4 */ /* 0x000fe4000f8e0204 */
[----:B------:R-:W-:Y:S02]  /*53a0*/  @!UP0 UIADD3 UR11, UPT, UPT, UR11, -UR4, URZ ;  /* 0x800000040b0b8290 */ /* 0x000fe4000fffe0ff */
[----:B------:R-:W-:Y:S02]  /*53b0*/  UIMAD UR7, UR41, UR8, UR38 ;  /* 0x00000008290772a4 */ /* 0x000fe4000f8e0226 */
[----:B------:R-:W-:Y:S02]  /*53c0*/  @!UP0 UIMAD UR6, UR11, UR40, UR5 ;  /* 0x000000280b0682a4 */ /* 0x000fe4000f8e0205 */
[----:B------:R-:W-:Y:S01]  /*53d0*/  UIMAD UR4, UR50, UR9, UR37 ;  /* 0x00000009320472a4 */ /* 0x000fe2000f8e0225 */
[----:B------:R-:W-:Y:S02]  /*53e0*/  @!UP0 UMOV UR5, UR10 ;  /* 0x0000000a00058c82 */ /* 0x000fe40008000000 */
[----:B------:R-:W-:Y:S02]  /*53f0*/  UIMAD UR38, UR5, UR41, UR7 ;  /* 0x00000029052672a4 */ /* 0x000fe4000f8e0207 */
[----:B------:R-:W-:Y:S11]  /*5400*/  UIMAD UR37, UR6, UR50, UR4 ;  /* 0x00000032062572a4 */ /* 0x000ff6000f8e0204 */
[----:B------:R-:W-:Y:S01]  /*5410*/  @!UPT UIADD3 URZ, UPT, UPT, URZ, URZ, URZ ;  /* 0x000000fffffff290 */ /* 0x000fe2000fffe0ff */
.L_x_90:
[----:B------:R-:W-:Y:S01]  /*5420*/  UISETP.NE.AND UP0, UPT, UR39, 0x1, UPT ;  /* 0x000000012700788c */ /* 0x000fe2000bf05270 */
[----:B------:R-:W-:Y:S10]  /*5430*/  IADD3 R143, PT, PT, R143, 0x1, RZ ;  /* 0x000000018f8f7810 */ /* 0x000ff40007ffe0ff */
[----:B------:R-:W3:Y:S01]  /*5440*/  @!UP0 LDCU.128 UR12, c[0x0][0xb10] ;  /* 0x00016200ff0c87ac */ /* 0x000ee20008000c00 */
[----:B------:R-:W4:Y:S01]  /*5450*/  @!UP0 LDCU UR5, c[0x0][0xb0c] ;  /* 0x00016180ff0587ac */ /* 0x000f220008000800 */
[----:B------:R-:W2:Y:S01]  /*5460*/  @!UP0 LDCU UR10, c[0x0][0xb20] ;  /* 0x00016400ff0a87ac */ /* 0x000ea20008000800 */
[----:B---3--:R-:W-:Y:S02]  /*5470*/  UIMAD.WIDE.U32 UR8, UR38, UR12, URZ ;  /* 0x0000000c260872a5 */ /* 0x008fe4000f8e00ff */
[----:B------:R-:W-:Y:S02]  /*5480*/  UIMAD.WIDE.U32 UR6, UR37, UR15, URZ ;  /* 0x0000000f250672a5 */ /* 0x000fe4000f8e00ff */
[----:B------:R-:W-:Y:S03]  /*5490*/  @!UP0 UISETP.NE.AND UP1, UPT, UR14, 0x1, UPT ;  /* 0x000000010e00888c */ /* 0x000fe6000bf25270 */
[----:B------:R-:W-:Y:S01]  /*54a0*/  @!UP0 UMOV UR4, UR9 ;  /* 0x0000000900048c82 */ /* 0x000fe20008000000 */
[----:B----4-:R-:W-:Y:S02]  /*54b0*/  @!UP0 UISETP.NE.AND UP2, UPT, UR5, 0x1, UPT ;  /* 0x000000010500888c */ /* 0x010fe4000bf45270 */
[----:B------:R-:W-:Y:S01]  /*54c0*/  @!UP0 USHF.R.U32.HI UR4, URZ, UR13, UR4 ;  /* 0x0000000dff048299 */ /* 0x000fe20008011604 */
[----:B------:R-:W-:Y:S02]  /*54d0*/  @!UP0 UMOV UR6, UR7 ;  /* 0x0000000700068c82 */ /* 0x000fe40008000000 */
[----:B--2---:R-:W-:Y:S02]  /*54e0*/  @!UP0 USHF.R.U32.HI UR6, URZ, UR10, UR6 ;  /* 0x0000000aff068299 */ /* 0x004fe40008011606 */
[----:B------:R-:W-:Y:S02]  /*54f0*/  @!UP0 USEL UR7, UR38, UR4, !UP2 ;  /* 0x0000000426078287 */ /* 0x000fe4000d000000 */
[----:B------:R-:W-:Y:S04]  /*5500*/  @!UP0 USEL UR6, UR37, UR6, !UP1 ;  /* 0x0000000625068287 */ /* 0x000fe8000c800000 */
[----:B------:R-:W-:Y:S02]  /*5510*/  @!UP0 UIADD3 UR4, UPT, UPT, -UR7, UR6, URZ ;  /* 0x0000000607048290 */ /* 0x000fe4000fffe1ff */
[----:B------:R-:W-:Y:S02]  /*5520*/  @!UP0 UIADD3 UR6, UPT, UPT, UR7, -UR6, URZ ;  /* 0x8000000607068290 */ /* 0x000fe4000fffe0ff */
[----:B------:R-:W-:Y:S02]  /*5530*/  @!UP0 UIMAD UR38, UR4, UR5, UR38 ;  /* 0x00000005042682a4 */ /* 0x000fe4000f8e0226 */
[----:B------:R-:W-:Y:S02]  /*5540*/  @!UP0 UIMAD UR37, UR6, UR14, UR37 ;  /* 0x0000000e062582a4 */ /* 0x000fe4000f8e0225 */
[----:B------:R-:W-:Y:S09]  /*5550*/  ULOP3.LUT UP0, URZ, UR59, 0x1b0, URZ, 0xc0, !UPT ;  /* 0x000001b03bff7892 */ /* 0x000ff2000f80c0ff */
[----:B------:R-:W-:Y:S05]  /*5560*/  BRA.U !UP0, `(.L_x_91) ;  /* 0x0000000108407547 */ /* 0x000fea000b800000 */
[----:B------:R-:W2:Y:S01]  /*5570*/  LDCU.64 UR8, c[0x4][0x80] ;  /* 0x01001000ff0877ac */ /* 0x000ea20008000a00 */
[----:B------:R-:W-:Y:S01]  /*5580*/  MOV R3, 0x0 ;  /* 0x0000000000037802 */ /* 0x000fe20000000f00 */
[----:B------:R-:W-:Y:S02]  /*5590*/  HFMA2 R12, -RZ, RZ, 0, 5.9604644775390625e-08 ;  /* 0x00000001ff0c7431 */ /* 0x000fe400000001ff */
[----:B------:R-:W-:Y:S02]  /*55a0*/  IMAD.MOV.U32 R8, RZ, RZ, 0x70 ;  /* 0x00000070ff087424 */ /* 0x000fe400078e00ff */
[----:B------:R-:W-:Y:S01]  /*55b0*/  IMAD.MOV.U32 R13, RZ, RZ, RZ ;  /* 0x000000ffff0d7224 */ /* 0x000fe200078e00ff */
[----:B------:R-:W3:Y:S01]  /*55c0*/  LDCU.64 UR6, c[0x4][0x88] ;  /* 0x01001100ff0677ac */ /* 0x000ee20008000a00 */
[----:B------:R-:W4:Y:S01]  /*55d0*/  LDC.64 R2, c[0x4][R3] ;  /* 0x0100000003027b82 */ /* 0x000f220000000a00 */
[----:B------:R-:W1:Y:S01]  /*55e0*/  LDCU.64 UR4, c[0x4][0x8] ;  /* 0x01000100ff0477ac */ /* 0x000e620008000a00 */
[----:B--2---:R-:W-:Y:S01]  /*55f0*/  MOV R5, UR9 ;  /* 0x0000000900057c02 */ /* 0x004fe20008000f00 */
[----:B------:R-:W-:Y:S01]  /*5600*/  IMAD.U32 R4, RZ, RZ, UR8 ;  /* 0x00000008ff047e24 */ /* 0x000fe2000f8e00ff */
[----:B---3--:R-:W-:Y:S01]  /*5610*/  MOV R7, UR7 ;  /* 0x0000000700077c02 */ /* 0x008fe20008000f00 */
[----:B------:R-:W-:Y:S01]  /*5620*/  IMAD.U32 R6, RZ, RZ, UR6 ;  /* 0x00000006ff067e24 */ /* 0x000fe2000f8e00ff */
[----:B-1----:R-:W-:Y:S01]  /*5630*/  MOV R11, UR5 ;  /* 0x00000005000b7c02 */ /* 0x002fe20008000f00 */
[----:B------:R-:W-:Y:S02]  /*5640*/  IMAD.U32 R10, RZ, RZ, UR4 ;  /* 0x00000004ff0a7e24 */ /* 0x000fe4000f8e00ff */
[----:B------:R-:W-:Y:S07]  /*5650*/  LEPC R20, `(.L_x_91) ;  /* 0x000000001014794e */ /* 0x000fee0000000000 */
[----:B----45:R-:W-:Y:S05]  /*5660*/  CALL.ABS.NOINC R2 ;  /* 0x0000000002007343 */ /* 0x030fea0003c00000 */
.L_x_91:
[----:B------:R-:W-:Y:S01]  /*5670*/  LOP3.LUT P0, RZ, R150, 0x1b0, RZ, 0xc0, !PT ;  /* 0x000001b096ff7812 */ /* 0x000fe2000780c0ff */
[----:B------:R-:W-:Y:S11]  /*5680*/  BSSY.RECONVERGENT B6, `(.L_x_92) ;  /* 0x0000013000067945 */ /* 0x000ff60003800200 */
[----:B------:R-:W-:Y:S01]  /*5690*/  @!UPT UIADD3 URZ, UPT, UPT, URZ, URZ, URZ ;  /* 0x000000fffffff290 */ /* 0x000fe2000fffe0ff */
[----:B------:R-:W-:Y:S05]  /*56a0*/  @!P0 BRA `(.L_x_93) ;  /* 0x0000000000408947 */ /* 0x000fea0003800000 */
        /* <DEDUP_REMOVED lines=16> */
.L_x_93:
[----:B------:R-:W-:Y:S05]  /*57b0*/  BSYNC.RECONVERGENT B6 ;  /* 0x0000000000067941 */ /* 0x000fea0003800200 */
.L_x_92:
[----:B------:R-:W-:Y:S01]  /*57c0*/  ISETP.NE.U32.AND P3, PT, R138, RZ, PT ;  /* 0x000000ff8a00720c */ /* 0x000fe20003f65070 */
[----:B------:R-:W-:Y:S01]  /*57d0*/  UISETP.NE.AND UP1, UPT, UR60, URZ, UPT ;  /* 0x000000ff3c00728c */ /* 0x000fe2000bf25270 */
[----:B------:R-:W-:Y:S02]  /*57e0*/  ISETP.NE.U32.AND P4, PT, R134, RZ, PT ;  /* 0x000000ff8600720c */ /* 0x000fe40003f85070 */
[----:B------:R-:W-:Y:S02]  /*57f0*/  ISETP.NE.AND.EX P3, PT, R139, RZ, PT, P3 ;  /* 0x000000ff8b00720c */ /* 0x000fe40003f65330 */
[----:B------:R-:W-:Y:S02]  /*5800*/  PLOP3.LUT P1, PT, PT, PT, PT, 0x8, 0x80 ;  /* 0x000000000080781c */ /* 0x000fe40003f2e170 */
[----:B------:R-:W-:Y:S02]  /*5810*/  PLOP3.LUT P0, PT, PT, PT, UP1, 0x80, 0x8 ;  /* 0x000000000008781c */ /* 0x000fe40003f0f018 */
[----:B------:R-:W-:Y:S02]  /*5820*/  ISETP.NE.AND.EX P4, PT, R135, RZ, PT, P4 ;  /* 0x000000ff8700720c */ /* 0x000fe40003f85340 */
[----:B------:R-:W2:Y:S09]  /*5830*/  @UP1 LDCU.64 UR4, c[0x0][0x888] ;  /* 0x00011100ff0417ac */ /* 0x000eb20008000a00 */
[----:B------:R-:W-:Y:S01]  /*5840*/  @P0 PLOP3.LUT P1, PT, P3, PT, PT, 0x80, 0x8 ;  /* 0x000000000008081c */ /* 0x000fe20001f2f070 */
[----:B--2---:R-:W-:Y:S04]  /*5850*/  @UP1 UISETP.NE.U32.AND UP0, UPT, UR4, URZ, UPT ;  /* 0x000000ff0400128c */ /* 0x004fe8000bf05070 */
[----:B------:R-:W-:Y:S04]  /*5860*/  @UP1 UISETP.NE.AND.EX UP0, UPT, UR5, URZ, UPT, UP0 ;  /* 0x000000ff0500128c */ /* 0x000fe8000bf05300 */
[----:B------:R-:W-:Y:S01]  /*5870*/  @UP1 USEL UR4, URZ, 0xffffffff, UP0 ;  /* 0xffffffffff041887 */ /* 0x000fe20008000000 */
[----:B------:R-:W-:Y:S11]  /*5880*/  @!P3 BRA `(.L_x_94) ;  /* 0x000000000030b947 */ /* 0x000ff60003800000 */
        /* <DEDUP_REMOVED lines=12> */
.L_x_94:
[----:B------:R-:W-:Y:S05]  /*5950*/  @!P4 BRA `(.L_x_95) ;  /* 0x000000000024c947 */ /* 0x000fea0003800000 */
[----:B------:R-:W-:Y:S01]  /*5960*/  ISETP.NE.U32.AND P2, PT, R132, RZ, PT ;  /* 0x000000ff8400720c */ /* 0x000fe20003f45070 */
[----:B------:R-:W2:Y:S03]  /*5970*/  LDCU.64 UR6, c[0x0][0x358] ;  /* 0x00006b00ff0677ac */ /* 0x000ea60008000a00 */
[----:B------:R-:W-:Y:S11]  /*5980*/  ISETP.NE.AND.EX P2, PT, R133, RZ, PT, P2 ;  /* 0x000000ff8500720c */ /* 0x000ff60003f45320 */
[----:B------:R-:W-:Y:S02]  /*5990*/  @!UPT UIADD3 URZ, UPT, UPT, URZ, URZ, URZ ;  /* 0x000000fffffff290 */ /* 0x000fe4000fffe0ff */
[----:B------:R-:W4:Y:S01]  /*59a0*/  @P2 LDC.64 R2, c[0x0][0x8a8] ;  /* 0x00022a00ff022b82 */ /* 0x000f220000000a00 */
[----:B-1----:R-:W-:Y:S04]  /*59b0*/  @P2 IMAD R0, R134, UR36, RZ ;  /* 0x0000002486002c24 */ /* 0x002fe8000f8e02ff */
[----:B----4-:R-:W-:Y:S05]  /*59c0*/  @P2 IMAD.WIDE R2, R0, 0x4, R2 ;  /* 0x0000000400022825 */ /* 0x010fea00078e0202 */
[----:B--2--5:R2:W5:Y:S02]  /*59d0*/  @P2 LDG.E R70, desc[UR6][R2.64] ;  /* 0x0000000602462981 */ /* 0x024564000c1e1900 */
[----:B--2---:R-:W4:Y:S02]  /*59e0*/  @!P2 LDC R70, c[0x0][0x8a0] ;  /* 0x00022800ff46ab82 */ /* 0x004f240000000800 */
.L_x_95:
[----:B---3-5:R-:W-:Y:S01]  /*59f0*/  @P0 FSETP.NEU.AND P4, PT, R71, RZ, PT ;  /* 0x000000ff4700020b */ /* 0x028fe20003f8d000 */
[----:B-1----:R-:W-:Y:S01]  /*5a00*/  IMAD.U32 R0, RZ, RZ, UR4 ;  /* 0x00000004ff007e24 */ /* 0x002fe2000f8e00ff */
[----:B------:R-:W-:Y:S01]  /*5a10*/  @P0 LOP3.LUT P2, RZ, R141, 0xff, RZ, 0xc0, !PT ;  /* 0x000000ff8dff0812 */ /* 0x000fe2000784c0ff */
[----:B------:R-:W-:Y:S01]  /*5a20*/  BSSY B1, `(.L_x_96) ;  /* 0x000003d000017945 */ /* 0x000fe20003800000 */
[----:B------:R-:W-:Y:S02]  /*5a30*/  @P0 SEL R2, RZ, 0xffffffff, P4 ;  /* 0xffffffffff020807 */ /* 0x000fe40002000000 */
[----:B------:R-:W-:Y:S02]  /*5a40*/  CS2R R18, SRZ ;  /* 0x0000000000127805 */ /* 0x000fe4000001ff00 */
[----:B------:R-:W-:Y:S02]  /*5a50*/  LEA R22, R68, UR44, 0x3 ;  /* 0x0000002c44167c11 */ /* 0x000fe4000f8e18ff */
[----:B------:R-:W-:Y:S02]  /*5a60*/  CS2R R16, SRZ ;  /* 0x0000000000107805 */ /* 0x000fe4000001ff00 */
[----:B------:R-:W-:Y:S02]  /*5a70*/  @P1 SEL R2, R0, R2, !P2 ;  /* 0x0000000200021207 */ /* 0x000fe40005000000 */
[----:B------:R-:W-:Y:S02]  /*5a80*/  CS2R R26, SRZ ;  /* 0x00000000001a7805 */ /* 0x000fe4000001ff00 */
[----:B------:R-:W-:Y:S02]  /*5a90*/  SHF.L.U32 R4, R146, 0x1f, RZ ;  /* 0x0000001f92047819 */ /* 0x000fe400000006ff */
[----:B------:R-:W-:Y:S02]  /*5aa0*/  CS2R R24, SRZ ;  /* 0x0000000000187805 */ /* 0x000fe4000001ff00 */
[----:B------:R-:W-:Y:S02]  /*5ab0*/  @P0 LOP3.LUT R2, R2, 0x1, RZ, 0xc0, !PT ;  /* 0x0000000102020812 */ /* 0x000fe400078ec0ff */
[----:B------:R-:W-:Y:S02]  /*5ac0*/  CS2R R30, SRZ ;  /* 0x00000000001e7805 */ /* 0x000fe4000001ff00 */
[----:B------:R-:W-:Y:S02]  /*5ad0*/  PLOP3.LUT P5, PT, PT, PT, PT, 0x8, 0x80 ;  /* 0x000000000080781c */ /* 0x000fe40003fae170 */
[----:B------:R-:W-:Y:S02]  /*5ae0*/  CS2R R28, SRZ ;  /* 0x00000000001c7805 */ /* 0x000fe4000001ff00 */
[----:B------:R-:W-:Y:S01]  /*5af0*/  ISETP.NE.U32.OR P1, PT, R2, 0x1, !P0 ;  /* 0x000000010200780c */ /* 0x000fe20004725470 */
[----:B------:R-:W-:Y:S01]  /*5b00*/  IMAD R2, R68, 0x40, R69 ;  /* 0x0000004044027824 */ /* 0x000fe200078e0245 */
[----:B------:R-:W-:Y:S02]  /*5b10*/  CS2R R34, SRZ ;  /* 0x0000000000227805 */ /* 0x000fe4000001ff00 */
[----:B------:R-:W-:Y:S09]  /*5b20*/  CS2R R32, SRZ ;  /* 0x0000000000207805 */ /* 0x000ff2000001ff00 */
[----:B------:R-:W-:Y:S04]  /*5b30*/  @P1 SHF.L.U32 R0, R144, 0x1f, RZ ;  /* 0x0000001f90001819 */ /* 0x000fe800000006ff */
[----:B------:R-:W1:Y:S01]  /*5b40*/  @P1 SYNCS.PHASECHK.TRANS64.TRYWAIT P0, [UR44+0x80], R0 ;  /* 0x00008000ff0015a7 */ /* 0x000e62000800112c */
[----:B------:R2:W3:Y:S01]  /*5b50*/  SYNCS.PHASECHK.TRANS64.TRYWAIT P4, [R22+URZ+0xc0], R4 ;  /* 0x0000c004160075a7 */ /* 0x0004e200080811ff */
[----:B-1----:R-:W-:Y:S01]  /*5b60*/  @P1 PLOP3.LUT P5, PT, P0, PT, PT, 0x8, 0x80 ;  /* 0x000000000080181c */ /* 0x002fe200007ae170 */
[----:B------:R-:W-:Y:S01]  /*5b70*/  @!UPT UIADD3 URZ, UPT, UPT, URZ, URZ, URZ ;  /* 0x000000fffffff290 */ /* 0x000fe2000fffe0ff */
[----:B--23--:R-:W-:Y:S11]  /*5b80*/  @!P1 BRA `(.L_x_97) ;  /* 0x0000000000989947 */ /* 0x00cff60003800000 */
[----:B------:R-:W-:Y:S01]  /*5b90*/  ISETP.NE.U32.AND P0, PT, RZ, UR56, PT ;  /* 0x00000038ff007c0c */ /* 0x000fe2000bf05070 */
[----:B------:R-:W-:Y:S01]  /*5ba0*/  BSSY B0, `(.L_x_98) ;  /* 0x0000016000007945 */ /* 0x000fe20003800000 */
[----:B------:R-:W-:Y:S02]  /*5bb0*/  FSETP.NEU.AND P2, PT, R71, RZ, PT ;  /* 0x000000ff4700720b */ /* 0x000fe40003f4d000 */
[----:B------:R-:W-:Y:S02]  /*5bc0*/  CS2R R34, SRZ ;  /* 0x0000000000227805 */ /* 0x000fe4000001ff00 */
[----:B------:R-:W-:Y:S02]  /*5bd0*/  ISETP.NE.AND.EX P0, PT, RZ, UR57, PT, P0 ;  /* 0x00000039ff007c0c */ /* 0x000fe4000bf05300 */
[----:B------:R-:W-:Y:S02]  /*5be0*/  CS2R R32, SRZ ;  /* 0x0000000000207805 */ /* 0x000fe4000001ff00 */
[----:B------:R-:W-:Y:S02]  /*5bf0*/  LOP3.LUT P1, RZ, R141, 0xff, RZ, 0xc0, !PT ;  /* 0x000000ff8dff7812 */ /* 0x000fe4000782c0ff */
[----:B------:R-:W-:Y:S02]  /*5c00*/  CS2R R30, SRZ ;  /* 0x00000000001e7805 */ /* 0x000fe4000001ff00 */
[----:B------:R-:W-:Y:S02]  /*5c10*/  SEL R0, RZ, 0xffffffff, P2 ;  /* 0xffffffffff007807 */ /* 0x000fe40001000000 */
[----:B------:R-:W-:Y:S02]  /*5c20*/  CS2R R28, SRZ ;  /* 0x00000000001c7805 */ /* 0x000fe4000001ff00 */
[----:B------:R-:W-:Y:S02]  /*5c30*/  SEL R3, RZ, 0xffffffff, P0 ;  /* 0xffffffffff037807 */ /* 0x000fe40000000000 */
[----:B------:R-:W-:Y:S02]  /*5c40*/  CS2R R26, SRZ ;  /* 0x00000000001a7805 */ /* 0x000fe4000001ff00 */
[----:B------:R-:W-:Y:S02]  /*5c50*/  CS2R R24, SRZ ;  /* 0x0000000000187805 */ /* 0x000fe4000001ff00 */
[----:B------:R-:W-:Y:S02]  /*5c60*/  CS2R R18, SRZ ;  /* 0x0000000000127805 */ /* 0x000fe4000001ff00 */
[----:B------:R-:W-:Y:S02]  /*5c70*/  @P3 SEL R0, R3, R0, !P1 ;  /* 0x0000000003003207 */ /* 0x000fe40004800000 */
[----:B------:R-:W-:Y:S02]  /*5c80*/  CS2R R16, SRZ ;  /* 0x0000000000107805 */ /* 0x000fe4000001ff00 */
[----:B------:R-:W-:Y:S04]  /*5c90*/  LOP3.LUT R0, R0, 0x1, RZ, 0xc0, !PT ;  /* 0x0000000100007812 */ /* 0x000fe800078ec0ff */
[----:B------:R-:W-:Y:S01]  /*5ca0*/  ISETP.NE.U32.AND P0, PT, R0, 0x1, PT ;  /* 0x000000010000780c */ /* 0x000fe20003f05070 */
[----:B------:R-:W-:Y:S01]  /*5cb0*/  @!UPT UIADD3 URZ, UPT, UPT, URZ, URZ, URZ ;  /* 0x000000fffffff290 */ /* 0x000fe2000fffe0ff */
[----:B------:R-:W-:Y:S11]  /*5cc0*/  @!P5 BRA `(.L_x_99) ;  /* 0x00000000000cd947 */ /* 0x000ff60003800000 */
[----:B------:R-:W-:Y:S04]  /*5cd0*/  SHF.L.U32 R3, R144, 0x1f, RZ ;  /* 0x0000001f90037819 */ /* 0x000fe800000006ff */
[----:B------:R-:W1:Y:S02]  /*5ce0*/  SYNCS.PHASECHK.TRANS64.TRYWAIT P1, [UR44+0x80], R3 ;  /* 0x00008003ff0075a7 */ /* 0x000e64000802112c */
[----:B-1----:R-:W-:Y:S05]  /*5cf0*/  @!P1 BRA `(.L_x_100) ;  /* 0x0000001c00bc9947 */ /* 0x002fea0003800000 */
.L_x_99:
[----:B------:R-:W-:Y:S05]  /*5d00*/  BSYNC B0 ;  /* 0x0000000000007941 */ /* 0x000fea0003800000 */
.L_x_98:
[----:B------:R2:W3:Y:S01]  /*5d10*/  @P0 LDS.128 R32, [R140+UR44+0x200] ;  /* 0x0002002c8c200984 */ /* 0x0004e20008000c00 */
[----:B------:R-:W-:Y:S01]  /*5d20*/  UIADD3 UR4, UPT, UPT, UR44, 0x88, URZ ;  /* 0x000000882c047890 */ /* 0x000fe2000fffe0ff */
[----:B------:R-:W-:Y:S02]  /*5d30*/  LOP3.LUT R144, R144, 0x1, RZ, 0x3c, !PT ;  /* 0x0000000190907812 */ /* 0x000fe400078e3cff */
[----:B------:R2:W1:Y:S01]  /*5d40*/  @P0 LDS.128 R28, [R149+0x10] ;  /* 0x00001000951c0984 */ /* 0x0004620000000c00 */
[----:B------:R-:W-:Y:S03]  /*5d50*/  UPRMT UR4, UR61, 0x654, UR4 ;  /* 0x000006543d047896 */ /* 0x000fe60008000004 */
[----:B------:R2:W1:Y:S04]  /*5d60*/  @P0 LDS.128 R24, [R148+0x20] ;  /* 0x0000200094180984 */ /* 0x0004680000000c00 */
[----:B------:R2:W1:Y:S01]  /*5d70*/  @P0 LDS.128 R16, [R147+0x30] ;  /* 0x0000300093100984 */ /* 0x0004620000000c00 */
[----:B------:R-:W-:Y:S01]  /*5d80*/  @!PT LDS RZ, [RZ] ;  /* 0x00000000fffff984 */ /* 0x000fe20000000800 */
[----:B------:R-:W-:Y:S01]  /*5d90*/  @!PT LDS RZ, [RZ] ;  /* 0x00000000fffff984 */ /* 0x000fe20000000800 */
[----:B------:R-:W-:Y:S01]  /*5da0*/  @!PT LDS RZ, [RZ] ;  /* 0x00000000fffff984 */ /* 0x000fe20000000800 */
[----:B------:R-:W-:Y:S01]  /*5db0*/  @!PT LDS RZ, [RZ] ;  /* 0x00000000fffff984 */ /* 0x000fe20000000800 */
[----:B------:R5:W-:Y:S06]  /*5dc0*/  MEMBAR.ALL.CTA ;  /* 0x0000000000007992 */ /* 0x000bec0000008000 */
[----:B-----5:R-:W5:Y:S02]  /*5dd0*/  FENCE.VIEW.ASYNC.S ;  /* 0x00000000000073c6 */ /* 0x020f640000000000 */
[----:B-----5:R-:W-:Y:S01]  /*5de0*/  SYNCS.ARRIVE.TRANS64.RED.A1T0 RZ, [UR4], RZ ;  /* 0x000000ffffff79a7 */ /* 0x020fe20008100404 */
.L_x_97:
[----:B------:R-:W-:Y:S05]  /*5df0*/  BSYNC B1 ;  /* 0x0000000000017941 */ /* 0x000fea0003800000 */
.L_x_96:
[----:B-1----:R-:W-:Y:S04]  /*5e00*/  SHF.R.U32.HI R0, RZ, 0x15, R2 ;  /* 0x00000015ff007819 */ /* 0x002fe80000011602 */
[----:B------:R-:W-:Y:S01]  /*5e10*/  LOP3.LUT P0, RZ, R0, 0x3, R142, 0x48, !PT ;  /* 0x0000000300ff7812 */ /* 0x000fe2000780488e */
[----:B------:R-:W-:Y:S01]  /*5e20*/  @!UPT UIADD3 URZ, UPT, UPT, URZ, URZ, URZ ;  /* 0x000000fffffff290 */ /* 0x000fe2000fffe0ff */
[----:B------:R-:W-:Y:S11]  /*5e30*/  @P4 BRA `(.L_x_101) ;  /* 0x0000000000084947 */ /* 0x000ff60003800000 */
[----:B------:R-:W1:Y:S02]  /*5e40*/  SYNCS.PHASECHK.TRANS64.TRYWAIT P1, [R22+URZ+0xc0], R4 ;  /* 0x0000c004160075a7 */ /* 0x000e6400080211ff */
[----:B-1----:R-:W-:Y:S05]  /*5e50*/  @!P1 BRA `(.L_x_102) ;  /* 0x0000001c007c9947 */ /* 0x002fea0003800000 */
.L_x_101:
[----:B------:R-:W-:Y:S05]  /*5e60*/  @!P0 BRA `(.L_x_103) ;  /* 0x0000000000408947 */ /* 0x000fea0003800000 */
[----:B------:R-:W1:Y:S01]  /*5e70*/  LDCU.64 UR8, c[0x4][0x70] ;  /* 0x01000e00ff0877ac */ /* 0x000e620008000a00 */
[----:B------:R-:W-:Y:S01]  /*5e80*/  MOV R15, 0x0 ;  /* 0x00000000000f7802 */ /* 0x000fe20000000f00 */
[----:B------:R-:W-:Y:S02]  /*5e90*/  HFMA2 R12, -RZ, RZ, 0, 5.9604644775390625e-08 ;  /* 0x00000001ff0c7431 */ /* 0x000fe400000001ff */
[----:B------:R-:W-:Y:S02]  /*5ea0*/  IMAD.MOV.U32 R8, RZ, RZ, 0x192 ;  /* 0x00000192ff087424 */ /* 0x000fe400078e00ff */
[----:B------:R-:W-:Y:S01]  /*5eb0*/  IMAD.MOV.U32 R13, RZ, RZ, RZ ;  /* 0x000000ffff0d7224 */ /* 0x000fe200078e00ff */
[----:B------:R-:W5:Y:S01]  /*5ec0*/  LDCU.64 UR6, c[0x4][0x78] ;  /* 0x01000f00ff0677ac */ /* 0x000f620008000a00 */
[----:B------:R-:W2:Y:S01]  /*5ed0*/  LDC.64 R14, c[0x4][R15] ;  /* 0x010000000f0e7b82 */ /* 0x000ea20000000a00 */
[----:B------:R-:W3:Y:S01]  /*5ee0*/  LDCU.64 UR4, c[0x4][0x10] ;  /* 0x01000200ff0477ac */ /* 0x000ee20008000a00 */
[----:B-1----:R-:W-:Y:S01]  /*5ef0*/  MOV R5, UR9 ;  /* 0x0000000900057c02 */ /* 0x002fe20008000f00 */
[----:B------:R-:W-:Y:S01]  /*5f00*/  IMAD.U32 R4, RZ, RZ, UR8 ;  /* 0x00000008ff047e24 */ /* 0x000fe2000f8e00ff */
[----:B-----5:R-:W-:Y:S01]  /*5f10*/  MOV R7, UR7 ;  /* 0x0000000700077c02 */ /* 0x020fe20008000f00 */
[----:B------:R-:W-:Y:S01]  /*5f20*/  IMAD.U32 R6, RZ, RZ, UR6 ;  /* 0x00000006ff067e24 */ /* 0x000fe2000f8e00ff */
[----:B---3--:R-:W-:Y:S01]  /*5f30*/  MOV R11, UR5 ;  /* 0x00000005000b7c02 */ /* 0x008fe20008000f00 */
[----:B------:R-:W-:Y:S02]  /*5f40*/  IMAD.U32 R10, RZ, RZ, UR4 ;  /* 0x00000004ff0a7e24 */ /* 0x000fe4000f8e00ff */
[----:B------:R-:W-:Y:S07]  /*5f50*/  LEPC R20, `(.L_x_103) ;  /* 0x000000001014794e */ /* 0x000fee0000000000 */
[----:B--2-4-:R-:W-:Y:S05]  /*5f60*/  CALL.ABS.NOINC R14 ;  /* 0x000000000e007343 */ /* 0x014fea0003c00000 */
.L_x_103:
[----:B------:R-:W-:Y:S01]  /*5f70*/  LOP3.LUT P0, RZ, R131, 0x60, RZ, 0xc0, !PT ;  /* 0x0000006083ff7812 */ /* 0x000fe2000780c0ff */
[----:B------:R-:W-:Y:S05]  /*5f80*/  WARPSYNC.ALL ;  /* 0x0000000000007948 */ /* 0x000fea0003800000 */
[----:B------:R-:W-:Y:S01]  /*5f90*/  R2UR UR4, R2 ;  /* 0x00000000020472ca */ /* 0x000fe200000e0000 */
[----:B------:R-:W-:Y:S01]  /*5fa0*/  BSSY.RECONVERGENT B0, `(.L_x_104) ;  /* 0x0000120000007945 */ /* 0x000fe20003800200 */
[----:B---3--:R-:W-:Y:S02]  /*5fb0*/  F2FP.F16.E5M2.UNPACK_B R2, R32 ;  /* 0x00000020ff02723e */ /* 0x008fe400020004ff */
[-C--:B------:R-:W-:Y:S02]  /*5fc0*/  F2FP.F16.E5M2.UNPACK_B R21, R33.reuse ;  /* 0x00000021ff15723e */ /* 0x080fe400020004ff */
[----:B------:R-:W-:Y:S01]  /*5fd0*/  F2FP.F16.E5M2.UNPACK_B R12, R28 ;  /* 0x0000001cff0c723e */ /* 0x000fe200020004ff */
[----:B------:R-:W-:Y:S01]  /*5fe0*/  HADD2.F32 R0, -RZ, R2.H0_H0 ;  /* 0x20000002ff007230 */ /* 0x000fe20000004100 */
[----:B------:R-:W-:Y:S01]  /*5ff0*/  F2FP.F16.E5M2.UNPACK_B R32, R32.H1 ;  /* 0x00000020ff20723e */ /* 0x000fe200030004ff */
[--C-:B------:R-:W-:Y:S01]  /*6000*/  HADD2.F32 R73, -RZ, R21.reuse.H0_H0 ;  /* 0x20000015ff497230 */ /* 0x100fe20000004100 */
[----:B------:R-:W-:Y:S01]  /*6010*/  F2FP.F16.E5M2.UNPACK_B R33, R33.H1 ;  /* 0x00000021ff21723e */ /* 0x000fe200030004ff */
[----:B------:R-:W-:Y:S01]  /*6020*/  HADD2.F32 R74, -RZ, R21.H1_H1 ;  /* 0x30000015ff4a7230 */ /* 0x000fe20000004100 */
[-C--:B------:R-:W-:Y:S01]  /*6030*/  F2FP.F16.E5M2.UNPACK_B R20, R34.reuse ;  /* 0x00000022ff14723e */ /* 0x080fe200020004ff */
[--C-:B------:R-:W-:Y:S01]  /*6040*/  HADD2.F32 R3, -RZ, R32.reuse.H0_H0 ;  /* 0x20000020ff037230 */ /* 0x100fe20000004100 */
[----:B------:R-:W-:Y:S01]  /*6050*/  F2FP.F16.E5M2.UNPACK_B R15, R34.H1 ;  /* 0x00000022ff0f723e */ /* 0x000fe200030004ff */
[----:B------:R-:W-:Y:S01]  /*6060*/  HADD2.F32 R72, -RZ, R32.H1_H1 ;  /* 0x30000020ff487230 */ /* 0x000fe20000004100 */
[-C--:B------:R-:W-:Y:S01]  /*6070*/  F2FP.F16.E5M2.UNPACK_B R14, R35.reuse ;  /* 0x00000023ff0e723e */ /* 0x080fe200020004ff */
[--C-:B------:R-:W-:Y:S01]  /*6080*/  HADD2.F32 R75, -RZ, R33.reuse.H0_H0 ;  /* 0x20000021ff4b7230 */ /* 0x100fe20000004100 */
[----:B------:R-:W-:Y:S01]  /*6090*/  F2FP.F16.E5M2.UNPACK_B R13, R35.H1 ;  /* 0x00000023ff0d723e */ /* 0x000fe200030004ff */
[----:B------:R-:W-:Y:S01]  /*60a0*/  HADD2.F32 R76, -RZ, R33.H1_H1 ;  /* 0x30000021ff4c7230 */ /* 0x000fe20000004100 */
[----:B------:R-:W-:Y:S01]  /*60b0*/  F2FP.F16.E5M2.UNPACK_B R28, R28.H1 ;  /* 0x0000001cff1c723e */ /* 0x000fe200030004ff */
[--C-:B------:R-:W-:Y:S01]  /*60c0*/  HADD2.F32 R77, -RZ, R20.reuse.H0_H0 ;  /* 0x20000014ff4d7230 */ /* 0x100fe20000004100 */
[-C--:B------:R-:W-:Y:S01]  /*60d0*/  F2FP.F16.E5M2.UNPACK_B R11, R29.reuse ;  /* 0x0000001dff0b723e */ /* 0x080fe200020004ff */
        /* <DEDUP_REMOVED lines=15> */
[----:B------:R-:W-:Y:S01]  /*61d0*/  R2UR UR5, R22 ;  /* 0x00000000160572ca */ /* 0x000fe200000e0000 */
        /* <DEDUP_REMOVED lines=29> */
[----:B------:R-:W-:Y:S01]  /*63b0*/  IADD3 R68, PT, PT, R68, 0x1, RZ ;  /* 0x0000000144447810 */ /* 0x000fe20007ffe0ff */
[--C-:B------:R-:W-:Y:S02]  /*63c0*/  HADD2.F32 R101, -RZ, R5.reuse.H0_H0 ;  /* 0x20000005ff657230 */ /* 0x100fe40000004100 */
[----:B------:R-:W-:Y:S02]  /*63d0*/  HADD2.F32 R102, -RZ, R5.H1_H1 ;  /* 0x30000005ff667230 */ /* 0x000fe40000004100 */
[--C-:B------:R-:W-:Y:S02]  /*63e0*/  HADD2.F32 R103, -RZ, R4.reuse.H0_H0 ;  /* 0x20000004ff677230 */ /* 0x100fe40000004100 */
[----:B------:R-:W-:Y:S02]  /*63f0*/  HADD2.F32 R104, -RZ, R4.H1_H1 ;  /* 0x30000004ff687230 */ /* 0x000fe40000004100 */
[----:B------:R-:W1:Y:S01]  /*6400*/  LDTM.x64 R4, tmem[UR4] ;  /* 0x00000004000479ee */ /* 0x000e620008340000 */
[----:B------:R-:W-:Y:S01]  /*6410*/  NOP ;  /* 0x0000000000007918 */ /* 0x000fe20000000000 */
[----:B------:R-:W-:Y:S01]  /*6420*/  UIADD3 UR4, UPT, UPT, UR5, 0xe0, URZ ;  /* 0x000000e005047890 */ /* 0x000fe2000fffe0ff */
[----:B------:R-:W-:Y:S02]  /*6430*/  HADD2.F32 R2, -RZ, R2.H1_H1 ;  /* 0x30000002ff027230 */ /* 0x000fe40000004100 */
[--C-:B------:R-:W-:Y:S01]  /*6440*/  HADD2.F32 R105, -RZ, R106.reuse.H0_H0 ;  /* 0x2000006aff697230 */ /* 0x100fe20000004100 */
[----:B------:R-:W-:Y:S01]  /*6450*/  UPRMT UR4, UR61, 0x654, UR4 ;  /* 0x000006543d047896 */ /* 0x000fe20008000004 */
[----:B------:R-:W-:Y:S02]  /*6460*/  HADD2.F32 R106, -RZ, R106.H1_H1 ;  /* 0x3000006aff6a7230 */ /* 0x000fe40000004100 */
[--C-:B------:R-:W-:Y:S02]  /*6470*/  HADD2.F32 R109, -RZ, R110.reuse.H0_H0 ;  /* 0x2000006eff6d7230 */ /* 0x100fe40000004100 */
[----:B------:R-:W-:Y:S02]  /*6480*/  HADD2.F32 R110, -RZ, R110.H1_H1 ;  /* 0x3000006eff6e7230 */ /* 0x000fe40000004100 */
[--C-:B------:R-:W-:Y:S02]  /*6490*/  HADD2.F32 R113, -RZ, R114.reuse.H0_H0 ;  /* 0x20000072ff717230 */ /* 0x100fe40000004100 */
[----:B-1----:R-:W-:Y:S01]  /*64a0*/  SYNCS.ARRIVE.TRANS64.RED.A1T0 RZ, [UR4], RZ ;  /* 0x000000ffffff79a7 */ /* 0x002fe20008100404 */
[----:B------:R-:W-:Y:S02]  /*64b0*/  HADD2.F32 R114, -RZ, R114.H1_H1 ;  /* 0x30000072ff727230 */ /* 0x000fe40000004100 */
[--C-:B------:R-:W-:Y:S02]  /*64c0*/  HADD2.F32 R117, -RZ, R118.reuse.H0_H0 ;  /* 0x20000076ff757230 */ /* 0x100fe40000004100 */
[----:B------:R-:W-:Y:S02]  /*64d0*/  HADD2.F32 R118, -RZ, R118.H1_H1 ;  /* 0x30000076ff767230 */ /* 0x000fe40000004100 */
[--C-:B------:R-:W-:Y:S02]  /*64e0*/  HADD2.F32 R121, -RZ, R122.reuse.H0_H0 ;  /* 0x2000007aff797230 */ /* 0x100fe40000004100 */
[C---:B----4-:R-:W-:Y:S01]  /*64f0*/  FMUL R4, R70.reuse, R4 ;  /* 0x0000000446047220 */ /* 0x050fe20000400000 */
[C---:B------:R-:W-:Y:S01]  /*6500*/  FMUL R5, R70.reuse, R5 ;  /* 0x0000000546057220 */ /* 0x040fe20000400000 */
[C---:B------:R-:W-:Y:S01]  /*6510*/  FMUL R8, R70.reuse, R8 ;  /* 0x0000000846087220 */ /* 0x040fe20000400000 */
[C---:B------:R-:W-:Y:S01]  /*6520*/  FMUL R9, R70.reuse, R9 ;  /* 0x0000000946097220 */ /* 0x040fe20000400000 */
[C---:B------:R-:W-:Y:S01]  /*6530*/  FFMA R4, R71.reuse, R0, R4 ;  /* 0x0000000047047223 */ /* 0x040fe20000000004 */
[C---:B------:R-:W-:Y:S01]  /*6540*/  FFMA R5, R71.reuse, R2, R5 ;  /* 0x0000000247057223 */ /* 0x040fe20000000005 */
[C---:B------:R-:W-:Y:S01]  /*6550*/  FMUL R12, R70.reuse, R12 ;  /* 0x0000000c460c7220 */ /* 0x040fe20000400000 */
[C---:B------:R-:W-:Y:S01]  /*6560*/  FMUL R13, R70.reuse, R13 ;  /* 0x0000000d460d7220 */ /* 0x040fe20000400000 */
[C---:B------:R-:W-:Y:S01]  /*6570*/  FMUL R16, R70.reuse, R16 ;  /* 0x0000001046107220 */ /* 0x040fe20000400000 */
[C---:B------:R-:W-:Y:S01]  /*6580*/  FMUL R17, R70.reuse, R17 ;  /* 0x0000001146117220 */ /* 0x040fe20000400000 */
[C---:B------:R-:W-:Y:S01]  /*6590*/  FMUL R0, R70.reuse, R20 ;  /* 0x0000001446007220 */ /* 0x040fe20000400000 */
[C---:B------:R-:W-:Y:S01]  /*65a0*/  FMUL R2, R70.reuse, R21 ;  /* 0x0000001546027220 */ /* 0x040fe20000400000 */
[C---:B------:R-:W-:Y:S01]  /*65b0*/  FMUL R21, R70.reuse, R28 ;  /* 0x0000001c46157220 */ /* 0x040fe20000400000 */
[----:B------:R-:W-:Y:S02]  /*65c0*/  HADD2.F32 R122, -RZ, R122.H1_H1 ;  /* 0x3000007aff7a7230 */ /* 0x000fe40000004100 */
[C---:B------:R-:W-:Y:S01]  /*65d0*/  FMUL R6, R70.reuse, R6 ;  /* 0x0000000646067220 */ /* 0x040fe20000400000 */
[--C-:B------:R-:W-:Y:S02]  /*65e0*/  HADD2.F32 R125, -RZ, R126.reuse.H0_H0 ;  /* 0x2000007eff7d7230 */ /* 0x100fe40000004100 */
[C---:B------:R-:W-:Y:S01]  /*65f0*/  FMUL R7, R70.reuse, R7 ;  /* 0x0000000746077220 */ /* 0x040fe20000400000 */
[----:B------:R-:W-:Y:S02]  /*6600*/  HADD2.F32 R126, -RZ, R126.H1_H1 ;  /* 0x3000007eff7e7230 */ /* 0x000fe40000004100 */
[C---:B------:R-:W-:Y:S01]  /*6610*/  FFMA R6, R71.reuse, R3, R6 ;  /* 0x0000000347067223 */ /* 0x040fe20000000006 */
[C---:B------:R-:W-:Y:S01]  /*6620*/  FMUL R10, R70.reuse, R10 ;  /* 0x0000000a460a7220 */ /* 0x040fe20000400000 */
[C---:B------:R-:W-:Y:S01]  /*6630*/  FFMA R7, R71.reuse, R72, R7 ;  /* 0x0000004847077223 */ /* 0x040fe20000000007 */
[C---:B------:R-:W-:Y:S01]  /*6640*/  FFMA R8, R71.reuse, R73, R8 ;  /* 0x0000004947087223 */ /* 0x040fe20000000008 */
[C---:B------:R-:W-:Y:S01]  /*6650*/  FFMA R9, R71.reuse, R74, R9 ;  /* 0x0000004a47097223 */ /* 0x040fe20000000009 */
[C---:B------:R-:W-:Y:S01]  /*6660*/  FFMA R10, R71.reuse, R75, R10 ;  /* 0x0000004b470a7223 */ /* 0x040fe2000000000a */
[--C-:B------:R-:W-:Y:S02]  /*6670*/  HADD2.F32 R74, -RZ, R129.reuse.H0_H0 ;  /* 0x20000081ff4a7230 */ /* 0x100fe40000004100 */
[C---:B------:R-:W-:Y:S01]  /*6680*/  FMUL R11, R70.reuse, R11 ;  /* 0x0000000b460b7220 */ /* 0x040fe20000400000 */
[----:B------:R-:W-:Y:S02]  /*6690*/  HADD2.F32 R75, -RZ, R129.H1_H1 ;  /* 0x30000081ff4b7230 */ /* 0x000fe40000004100 */
[C---:B------:R-:W-:Y:S01]  /*66a0*/  FMUL R14, R70.reuse, R14 ;  /* 0x0000000e460e7220 */ /* 0x040fe20000400000 */
[--C-:B------:R-:W-:Y:S02]  /*66b0*/  HADD2.F32 R72, -RZ, R130.reuse.H0_H0 ;  /* 0x20000082ff487230 */ /* 0x100fe40000004100 */
[C---:B------:R-:W-:Y:S01]  /*66c0*/  FFMA R11, R71.reuse, R76, R11 ;  /* 0x0000004c470b7223 */ /* 0x040fe2000000000b */
[C---:B------:R-:W-:Y:S01]  /*66d0*/  FFMA R12, R71.reuse, R77, R12 ;  /* 0x0000004d470c7223 */ /* 0x040fe2000000000c */
[----:B------:R-:W-:Y:S01]  /*66e0*/  FFMA R13, R71, R78, R13 ;  /* 0x0000004e470d7223 */ /* 0x000fe2000000000d */
[----:B------:R-:W-:Y:S01]  /*66f0*/  F2FP.SATFINITE.E5M2.F32.PACK_AB_MERGE_C R76, R7, R6, RZ ;  /* 0x00000006074c723e */ /* 0x000fe200048060ff */
[----:B------:R-:W-:Y:S01]  /*6700*/  FFMA R14, R71, R79, R14 ;  /* 0x0000004f470e7223 */ /* 0x000fe2000000000e */
[----:B------:R-:W-:Y:S01]  /*6710*/  F2FP.SATFINITE.E5M2.F32.PACK_AB_MERGE_C R129, R11, R10, RZ ;  /* 0x0000000a0b81723e */ /* 0x000fe200048060ff */
[C---:B------:R-:W-:Y:S01]  /*6720*/  FMUL R7, R70.reuse, R24 ;  /* 0x0000001846077220 */ /* 0x040fe20000400000 */
[C---:B------:R-:W-:Y:S01]  /*6730*/  FMUL R10, R70.reuse, R25 ;  /* 0x00000019460a7220 */ /* 0x040fe20000400000 */
[C---:B------:R-:W-:Y:S01]  /*6740*/  FMUL R25, R70.reuse, R32 ;  /* 0x0000002046197220 */ /* 0x040fe20000400000 */
[----:B------:R-:W-:Y:S02]  /*6750*/  HADD2.F32 R73, -RZ, R130.H1_H1 ;  /* 0x30000082ff497230 */ /* 0x000fe40000004100 */
[C---:B------:R-:W-:Y:S01]  /*6760*/  FMUL R15, R70.reuse, R15 ;  /* 0x0000000f460f7220 */ /* 0x040fe20000400000 */
[C---:B------:R-:W-:Y:S01]  /*6770*/  FMUL R18, R70.reuse, R18 ;  /* 0x0000001246127220 */ /* 0x040fe20000400000 */
[C---:B------:R-:W-:Y:S01]  /*6780*/  FMUL R19, R70.reuse, R19 ;  /* 0x0000001346137220 */ /* 0x040fe20000400000 */
[C---:B------:R-:W-:Y:S01]  /*6790*/  FMUL R3, R70.reuse, R22 ;  /* 0x0000001646037220 */ /* 0x040fe20000400000 */
[C---:B------:R-:W-:Y:S01]  /*67a0*/  FFMA R15, R71.reuse, R80, R15 ;  /* 0x00000050470f7223 */ /* 0x040fe2000000000f */
[C---:B------:R-:W-:Y:S01]  /*67b0*/  FFMA R16, R71.reuse, R81, R16 ;  /* 0x0000005147107223 */ /* 0x040fe20000000010 */
[C---:B------:R-:W-:Y:S01]  /*67c0*/  FFMA R17, R71.reuse, R82, R17 ;  /* 0x0000005247117223 */ /* 0x040fe20000000011 */
[C---:B------:R-:W-:Y:S01]  /*67d0*/  FFMA R18, R71.reuse, R83, R18 ;  /* 0x0000005347127223 */ /* 0x040fe20000000012 */
        /* <DEDUP_REMOVED lines=16> */
[----:B------:R-:W-:Y:S01]  /*68e0*/  FMUL R20, R70, R27 ;  /* 0x0000001b46147220 */ /* 0x000fe20000400000 */
[----:B------:R-:W-:Y:S01]  /*68f0*/  F2FP.SATFINITE.E5M2.F32.PACK_AB_MERGE_C R3, R6, R3, RZ ;  /* 0x000000030603723e */ /* 0x000fe200048060ff */
[C---:B------:R-:W-:Y:S01]  /*6900*/  FMUL R23, R70.reuse, R30 ;  /* 0x0000001e46177220 */ /* 0x040fe20000400000 */
[C---:B------:R-:W-:Y:S01]  /*6910*/  FMUL R30, R70.reuse, R37 ;  /* 0x00000025461e7220 */ /* 0x040fe20000400000 */
[C---:B------:R-:W-:Y:S01]  /*6920*/  FFMA R20, R71.reuse, R92, R20 ;  /* 0x0000005c47147223 */ /* 0x040fe20000000014 */
[C---:B------:R-:W-:Y:S01]  /*6930*/  FFMA R21, R71.reuse, R93, R21 ;  /* 0x0000005d47157223 */ /* 0x040fe20000000015 */
[C---:B------:R-:W-:Y:S01]  /*6940*/  FFMA R22, R71.reuse, R94, R22 ;  /* 0x0000005e47167223 */ /* 0x040fe20000000016 */
[C---:B------:R-:W-:Y:S01]  /*6950*/  FFMA R23, R71.reuse, R95, R23 ;  /* 0x0000005f47177223 */ /* 0x040fe20000000017 */
        /* <DEDUP_REMOVED lines=12> */
[----:B------:R-:W-:Y:S01]  /*6a20*/  FMUL R38, R70, R45 ;  /* 0x0000002d46267220 */ /* 0x000fe20000400000 */
[C---:B------:R-:W-:Y:S01]  /*6a30*/  FFMA R28, R71.reuse, R100, R28 ;  /* 0x00000064471c7223 */ /* 0x040fe2000000001c */
[----:B------:R-:W-:Y:S01]  /*6a40*/  F2FP.SATFINITE.E5M2.F32.PACK_AB_MERGE_C R6, R22, R21, R6 ;  /* 0x000000151606723e */ /* 0x000fe20004806006 */
[C---:B------:R-:W-:Y:S01]  /*6a50*/  FFMA R29, R71.reuse, R101, R29 ;  /* 0x00000065471d7223 */ /* 0x040fe2000000001d */
[C---:B------:R-:W-:Y:S01]  /*6a60*/  FFMA R30, R71.reuse, R102, R30 ;  /* 0x00000066471e7223 */ /* 0x040fe2000000001e */
[----:B------:R-:W-:Y:S01]  /*6a70*/  FFMA R31, R71, R103, R31 ;  /* 0x00000067471f7223 */ /* 0x000fe2000000001f */
[C---:B------:R-:W-:Y:S01]  /*6a80*/  FMUL R45, R70.reuse, R52 ;  /* 0x00000034462d7220 */ /* 0x040fe20000400000 */
[C---:B------:R-:W-:Y:S01]  /*6a90*/  FMUL R52, R70.reuse, R59 ;  /* 0x0000003b46347220 */ /* 0x040fe20000400000 */
[C---:B------:R-:W-:Y:S01]  /*6aa0*/  FMUL R59, R70.reuse, R66 ;  /* 0x00000042463b7220 */ /* 0x040fe20000400000 */
[----:B------:R-:W-:Y:S01]  /*6ab0*/  F2FP.SATFINITE.E5M2.F32.PACK_AB_MERGE_C R66, R13, R12, R14 ;  /* 0x0000000c0d42723e */ /* 0x000fe2000480600e */
[C---:B------:R-:W-:Y:S01]  /*6ac0*/  FMUL R32, R70.reuse, R39 ;  /* 0x0000002746207220 */ /* 0x040fe20000400000 */
[--C-:B------:R-:W-:Y:S02]  /*6ad0*/  HADD2.F32 R107, -RZ, R108.reuse.H0_H0 ;  /* 0x2000006cff6b7230 */ /* 0x100fe40000004100 */
[C---:B------:R-:W-:Y:S01]  /*6ae0*/  FMUL R35, R70.reuse, R42 ;  /* 0x0000002a46237220 */ /* 0x040fe20000400000 */
[----:B------:R-:W-:Y:S02]  /*6af0*/  HADD2.F32 R108, -RZ, R108.H1_H1 ;  /* 0x3000006cff6c7230 */ /* 0x000fe40000004100 */
[C---:B------:R-:W-:Y:S01]  /*6b00*/  FFMA R32, R71.reuse, R104, R32 ;  /* 0x0000006847207223 */ /* 0x040fe20000000020 */
[----:B------:R-:W-:Y:S01]  /*6b10*/  FMUL R36, R70, R43 ;  /* 0x0000002b46247220 */ /* 0x000fe20000400000 */
[C---:B------:R-:W-:Y:S01]  /*6b20*/  FFMA R33, R71.reuse, R105, R33 ;  /* 0x0000006947217223 */ /* 0x040fe20000000021 */
[C---:B------:R-:W-:Y:S01]  /*6b30*/  FFMA R34, R71.reuse, R106, R34 ;  /* 0x0000006a47227223 */ /* 0x040fe20000000022 */
[--C-:B------:R-:W-:Y:S01]  /*6b40*/  HADD2.F32 R111, -RZ, R112.reuse.H0_H0 ;  /* 0x20000070ff6f7230 */ /* 0x100fe20000004100 */
[----:B------:R-:W-:Y:S01]  /*6b50*/  F2FP.SATFINITE.E5M2.F32.PACK_AB_MERGE_C R32, R32, R31, RZ ;  /* 0x0000001f2020723e */ /* 0x000fe200048060ff */
[C---:B------:R-:W-:Y:S01]  /*6b60*/  FFMA R35, R71.reuse, R107, R35 ;  /* 0x0000006b47237223 */ /* 0x040fe20000000023 */
[----:B------:R-:W-:Y:S02]  /*6b70*/  HADD2.F32 R112, -RZ, R112.H1_H1 ;  /* 0x30000070ff707230 */ /* 0x000fe40000004100 */
[----:B------:R-:W-:Y:S01]  /*6b80*/  FMUL R39, R70, R46 ;  /* 0x0000002e46277220 */ /* 0x000fe20000400000 */
[----:B------:R-:W-:Y:S01]  /*6b90*/  F2FP.SATFINITE.E5M2.F32.PACK_AB_MERGE_C R32, R30, R29, R32 ;  /* 0x0000001d1e20723e */ /* 0x000fe20004806020 */
[C---:B------:R-:W-:Y:S01]  /*6ba0*/  FFMA R36, R71.reuse, R108, R36 ;  /* 0x0000006c47247223 */ /* 0x040fe20000000024 */
[C---:B------:R-:W-:Y:S01]  /*6bb0*/  FMUL R40, R70.reuse, R47 ;  /* 0x0000002f46287220 */ /* 0x040fe20000400000 */
[C---:B------:R-:W-:Y:S01]  /*6bc0*/  FFMA R37, R71.reuse, R109, R37 ;  /* 0x0000006d47257223 */ /* 0x040fe20000000025 */
[C---:B------:R-:W-:Y:S01]  /*6bd0*/  FFMA R38, R71.reuse, R110, R38 ;  /* 0x0000006e47267223 */ /* 0x040fe20000000026 */
[C---:B------:R-:W-:Y:S01]  /*6be0*/  FMUL R42, R70.reuse, R49 ;  /* 0x00000031462a7220 */ /* 0x040fe20000400000 */
[--C-:B------:R-:W-:Y:S02]  /*6bf0*/  HADD2.F32 R115, -RZ, R116.reuse.H0_H0 ;  /* 0x20000074ff737230 */ /* 0x100fe40000004100 */
[C---:B------:R-:W-:Y:S01]  /*6c00*/  FFMA R39, R71.reuse, R111, R39 ;  /* 0x0000006f47277223 */ /* 0x040fe20000000027 */
[----:B------:R-:W-:Y:S02]  /*6c10*/  HADD2.F32 R116, -RZ, R116.H1_H1 ;  /* 0x30000074ff747230 */ /* 0x000fe40000004100 */
[C---:B------:R-:W-:Y:S01]  /*6c20*/  FMUL R43, R70.reuse, R50 ;  /* 0x00000032462b7220 */ /* 0x040fe20000400000 */
[C---:B------:R-:W-:Y:S01]  /*6c30*/  FFMA R40, R71.reuse, R112, R40 ;  /* 0x0000007047287223 */ /* 0x040fe20000000028 */
[C---:B------:R-:W-:Y:S01]  /*6c40*/  FMUL R44, R70.reuse, R51 ;  /* 0x00000033462c7220 */ /* 0x040fe20000400000 */
[C---:B------:R-:W-:Y:S01]  /*6c50*/  FFMA R41, R71.reuse, R113, R41 ;  /* 0x0000007147297223 */ /* 0x040fe20000000029 */
[C---:B------:R-:W-:Y:S01]  /*6c60*/  FMUL R50, R70.reuse, R57 ;  /* 0x0000003946327220 */ /* 0x040fe20000400000 */
[C---:B------:R-:W-:Y:S01]  /*6c70*/  FMUL R57, R70.reuse, R64 ;  /* 0x0000004046397220 */ /* 0x040fe20000400000 */
[----:B------:R-:W-:Y:S01]  /*6c80*/  FFMA R42, R71, R114, R42 ;  /* 0x00000072472a7223 */ /* 0x000fe2000000002a */
[C---:B------:R-:W-:Y:S01]  /*6c90*/  FMUL R46, R70.reuse, R53 ;  /* 0x00000035462e7220 */ /* 0x040fe20000400000 */
[--C-:B------:R-:W-:Y:S01]  /*6ca0*/  HADD2.F32 R119, -RZ, R120.reuse.H0_H0 ;  /* 0x20000078ff777230 */ /* 0x100fe20000004100 */
[----:B------:R-:W-:Y:S01]  /*6cb0*/  F2FP.SATFINITE.E5M2.F32.PACK_AB_MERGE_C R64, R5, R4, R76 ;  /* 0x000000040540723e */ /* 0x000fe2000480604c */
[C---:B------:R-:W-:Y:S01]  /*6cc0*/  FMUL R51, R70.reuse, R58 ;  /* 0x0000003a46337220 */ /* 0x040fe20000400000 */
[C---:B------:R-:W-:Y:S01]  /*6cd0*/  FMUL R53, R70.reuse, R60 ;  /* 0x0000003c46357220 */ /* 0x040fe20000400000 */
[C---:B------:R-:W-:Y:S01]  /*6ce0*/  FFMA R43, R71.reuse, R115, R43 ;  /* 0x00000073472b7223 */ /* 0x040fe2000000002b */
[----:B------:R-:W-:Y:S02]  /*6cf0*/  HADD2.F32 R120, -RZ, R120.H1_H1 ;  /* 0x30000078ff787230 */ /* 0x000fe40000004100 */
[C---:B------:R-:W-:Y:S01]  /*6d00*/  FMUL R47, R70.reuse, R54 ;  /* 0x00000036462f7220 */ /* 0x040fe20000400000 */
[C---:B------:R-:W-:Y:S01]  /*6d10*/  FMUL R58, R70.reuse, R65 ;  /* 0x00000041463a7220 */ /* 0x040fe20000400000 */
[----:B------:R-:W-:Y:S01]  /*6d20*/  FMUL R60, R70, R67 ;  /* 0x00000043463c7220 */ /* 0x000fe20000400000 */
[----:B------:R-:W-:Y:S01]  /*6d30*/  F2FP.SATFINITE.E5M2.F32.PACK_AB_MERGE_C R5, R20, R11, RZ ;  /* 0x0000000b1405723e */ /* 0x000fe200048060ff */
[----:B------:R-:W-:Y:S01]  /*6d40*/  FFMA R44, R71, R116, R44 ;  /* 0x00000074472c7223 */ /* 0x000fe2000000002c */
[C---:B------:R-:W-:Y:S01]  /*6d50*/  FMUL R48, R70.reuse, R55 ;  /* 0x0000003746307220 */ /* 0x040fe20000400000 */
[----:B------:R-:W-:Y:S01]  /*6d60*/  F2FP.SATFINITE.E5M2.F32.PACK_AB_MERGE_C R65, R9, R8, R129 ;  /* 0x000000080941723e */ /* 0x000fe20004806081 */
[----:B------:R-:W-:Y:S01]  /*6d70*/  FFMA R45, R71, R117, R45 ;  /* 0x00000075472d7223 */ /* 0x000fe2000000002d */
[----:B------:R-:W-:Y:S01]  /*6d80*/  F2FP.SATFINITE.E5M2.F32.PACK_AB_MERGE_C R67, R17, R16, R18 ;  /* 0x000000101143723e */ /* 0x000fe20004806012 */
[----:B------:R-:W-:Y:S01]  /*6d90*/  FMUL R49, R70, R56 ;  /* 0x0000003846317220 */ /* 0x000fe20000400000 */
[C---:B------:R-:W-:Y:S01]  /*6da0*/  FFMA R46, R71.reuse, R118, R46 ;  /* 0x00000076472e7223 */ /* 0x040fe2000000002e */
[--C-:B------:R-:W-:Y:S02]  /*6db0*/  HADD2.F32 R123, -RZ, R124.reuse.H0_H0 ;  /* 0x2000007cff7b7230 */ /* 0x100fe40000004100 */
[C---:B------:R-:W-:Y:S01]  /*6dc0*/  FFMA R47, R71.reuse, R119, R47 ;  /* 0x00000077472f7223 */ /* 0x040fe2000000002f */
[----:B------:R1:W-:Y:S01]  /*6dd0*/  STS.128 [R140+UR44+0x2200], R64 ;  /* 0x002200408c007988 */ /* 0x0003e20008000c2c */
[----:B------:R-:W-:Y:S01]  /*6de0*/  HADD2.F32 R124, -RZ, R124.H1_H1 ;  /* 0x3000007cff7c7230 */ /* 0x000fe20000004100 */
[----:B------:R-:W-:Y:S01]  /*6df0*/  F2FP.SATFINITE.E5M2.F32.PACK_AB_MERGE_C R5, R10, R7, R5 ;  /* 0x000000070a05723e */ /* 0x000fe20004806005 */
[C---:B------:R-:W-:Y:S01]  /*6e00*/  FFMA R48, R71.reuse, R120, R48 ;  /* 0x0000007847307223 */ /* 0x040fe20000000030 */
[----:B------:R-:W-:Y:S01]  /*6e10*/  F2FP.SATFINITE.E5M2.F32.PACK_AB_MERGE_C R7, R28, R27, RZ ;  /* 0x0000001b1c07723e */ /* 0x000fe200048060ff */
        /* <DEDUP_REMOVED lines=8> */
[----:B------:R-:W-:Y:S01]  /*6ea0*/  FMUL R56, R70, R63 ;  /* 0x0000003f46387220 */ /* 0x000fe20000400000 */
[----:B------:R-:W-:Y:S01]  /*6eb0*/  F2FP.SATFINITE.E5M2.F32.PACK_AB_MERGE_C R4, R2, R0, R3 ;  /* 0x000000000204723e */ /* 0x000fe20004806003 */
[C---:B------:R-:W-:Y:S01]  /*6ec0*/  FFMA R53, R71.reuse, R125, R53 ;  /* 0x0000007d47357223 */ /* 0x040fe20000000035 */
[----:B------:R-:W-:Y:S01]  /*6ed0*/  F2FP.SATFINITE.E5M2.F32.PACK_AB_MERGE_C R7, R26, R25, R7 ;  /* 0x000000191a07723e */ /* 0x000fe20004806007 */
[C---:B------:R-:W-:Y:S01]  /*6ee0*/  FFMA R54, R71.reuse, R126, R54 ;  /* 0x0000007e47367223 */ /* 0x040fe20000000036 */
[C---:B------:R-:W-:Y:S01]  /*6ef0*/  FFMA R55, R71.reuse, R127, R55 ;  /* 0x0000007f47377223 */ /* 0x040fe20000000037 */
[----:B------:R-:W-:Y:S01]  /*6f00*/  F2FP.SATFINITE.E5M2.F32.PACK_AB_MERGE_C R35, R36, R35, RZ ;  /* 0x000000232423723e */ /* 0x000fe200048060ff */
[C---:B------:R-:W-:Y:S01]  /*6f10*/  FFMA R56, R71.reuse, R128, R56 ;  /* 0x0000008047387223 */ /* 0x040fe20000000038 */
[----:B------:R1:W-:Y:S01]  /*6f20*/  STS.128 [R149+0x2010], R4 ;  /* 0x0020100495007388 */ /* 0x0003e20000000c00 */
[----:B------:R-:W-:Y:S01]  /*6f30*/  F2FP.SATFINITE.E5M2.F32.PACK_AB_MERGE_C R39, R40, R39, RZ ;  /* 0x000000272827723e */ /* 0x000fe200048060ff */
[C---:B------:R-:W-:Y:S01]  /*6f40*/  FFMA R57, R71.reuse, R72, R57 ;  /* 0x0000004847397223 */ /* 0x040fe20000000039 */
[----:B------:R-:W-:Y:S01]  /*6f50*/  F2FP.SATFINITE.E5M2.F32.PACK_AB_MERGE_C R43, R44, R43, RZ ;  /* 0x0000002b2c2b723e */ /* 0x000fe200048060ff */
[C---:B------:R-:W-:Y:S01]  /*6f60*/  FFMA R58, R71.reuse, R73, R58 ;  /* 0x00000049473a7223 */ /* 0x040fe2000000003a */
[C---:B------:R-:W-:Y:S01]  /*6f70*/  FFMA R59, R71.reuse, R74, R59 ;  /* 0x0000004a473b7223 */ /* 0x040fe2000000003b */
[----:B------:R-:W-:Y:S01]  /*6f80*/  F2FP.SATFINITE.E5M2.F32.PACK_AB_MERGE_C R33, R34, R33, R35 ;  /* 0x000000212221723e */ /* 0x000fe20004806023 */
[----:B------:R-:W-:Y:S01]  /*6f90*/  FFMA R60, R71, R75, R60 ;  /* 0x0000004b473c7223 */ /* 0x000fe2000000003c */
[----:B------:R-:W-:Y:S02]  /*6fa0*/  F2FP.SATFINITE.E5M2.F32.PACK_AB_MERGE_C R34, R38, R37, R39 ;  /* 0x000000252622723e */ /* 0x000fe40004806027 */
[----:B------:R-:W-:Y:S02]  /*6fb0*/  F2FP.SATFINITE.E5M2.F32.PACK_AB_MERGE_C R35, R42, R41, R43 ;  /* 0x000000292a23723e */ /* 0x000fe4000480602b */
[----:B------:R-:W-:Y:S02]  /*6fc0*/  F2FP.SATFINITE.E5M2.F32.PACK_AB_MERGE_C R51, R52, R51, RZ ;  /* 0x000000333433723e */ /* 0x000fe400048060ff */
[----:B------:R-:W-:Y:S01]  /*6fd0*/  F2FP.SATFINITE.E5M2.F32.PACK_AB_MERGE_C R48, R48, R47, RZ ;  /* 0x0000002f3030723e */ /* 0x000fe200048060ff */
[----:B------:R1:W-:Y:S01]  /*6fe0*/  STS.128 [R148+0x2020], R32 ;  /* 0x0020202094007388 */ /* 0x0003e20000000c00 */
[----:B------:R-:W-:Y:S02]  /*6ff0*/  F2FP.SATFINITE.E5M2.F32.PACK_AB_MERGE_C R55, R56, R55, RZ ;  /* 0x000000373837723e */ /* 0x000fe400048060ff */
[----:B------:R-:W-:Y:S02]  /*7000*/  F2FP.SATFINITE.E5M2.F32.PACK_AB_MERGE_C R59, R60, R59, RZ ;  /* 0x0000003b3c3b723e */ /* 0x000fe400048060ff */
[----:B------:R-:W-:Y:S02]  /*7010*/  F2FP.SATFINITE.E5M2.F32.PACK_AB_MERGE_C R49, R50, R49, R51 ;  /* 0x000000313231723e */ /* 0x000fe40004806033 */
[----:B------:R-:W-:Y:S02]  /*7020*/  F2FP.SATFINITE.E5M2.F32.PACK_AB_MERGE_C R48, R46, R45, R48 ;  /* 0x0000002d2e30723e */ /* 0x000fe40004806030 */
[----:B------:R-:W-:Y:S02]  /*7030*/  F2FP.SATFINITE.E5M2.F32.PACK_AB_MERGE_C R50, R54, R53, R55 ;  /* 0x000000353632723e */ /* 0x000fe40004806037 */
[----:B------:R-:W-:Y:S05]  /*7040*/  F2FP.SATFINITE.E5M2.F32.PACK_AB_MERGE_C R51, R58, R57, R59 ;  /* 0x000000393a33723e */ /* 0x000fea000480603b */
[----:B------:R1:W-:Y:S01]  /*7050*/  STS.128 [R147+0x2030], R48 ;  /* 0x0020303093007388 */ /* 0x0003e20000000c00 */
[----:B------:R-:W-:Y:S01]  /*7060*/  @!PT LDS RZ, [RZ] ;  /* 0x00000000fffff984 */ /* 0x000fe20000000800 */
[----:B------:R-:W-:Y:S01]  /*7070*/  @!PT LDS RZ, [RZ] ;  /* 0x00000000fffff984 */ /* 0x000fe20000000800 */
[----:B------:R-:W-:Y:S01]  /*7080*/  @!PT LDS RZ, [RZ] ;  /* 0x00000000fffff984 */ /* 0x000fe20000000800 */
[----:B------:R-:W-:Y:S01]  /*7090*/  @!PT LDS RZ, [RZ] ;  /* 0x00000000fffff984 */ /* 0x000fe20000000800 */
[----:B------:R3:W-:Y:S07]  /*70a0*/  MEMBAR.ALL.CTA ;  /* 0x0000000000007992 */ /* 0x0007ee0000008000 */
[----:B---3--:R-:W3:Y:S02]  /*70b0*/  FENCE.VIEW.ASYNC.S ;  /* 0x00000000000073c6 */ /* 0x008ee40000000000 */
[----:B---3--:R-:W-:Y:S06]  /*70c0*/  BAR.SYNC.DEFER_BLOCKING 0x1, 0x80 ;  /* 0x0042000000007b1d */ /* 0x008fec0000010000 */
[----:B------:R-:W-:Y:S05]  /*70d0*/  @P0 BRA `(.L_x_105) ;  /* 0x0000000000300947 */ /* 0x000fea0003800000 */
[----:B------:R-:W-:Y:S02]  /*70e0*/  UIADD3 UR4, UPT, UPT, UR44, 0x2200, URZ ;  /* 0x000022002c047890 */ /* 0x000fe4000fffe0ff */
[----:B------:R-:W-:Y:S02]  /*70f0*/  USHF.L.U32 UR9, UR45, 0x6, URZ ;  /* 0x000000062d097899 */ /* 0x000fe400080006ff */
[----:B------:R-:W-:Y:S02]  /*7100*/  USHF.L.U32 UR10, UR46, 0x7, URZ ;  /* 0x000000072e0a7899 */ /* 0x000fe400080006ff */
[----:B------:R-:W-:Y:S01]  /*7110*/  MOV R150, UR4 ;  /* 0x0000000400967c02 */ /* 0x000fe20008000f00 */
[----:B------:R-:W-:Y:S01]  /*7120*/  UIADD3 UR4, UP0, UPT, UR62, 0x680, URZ ;  /* 0x000006803e047890 */ /* 0x000fe2000ff1e0ff */
[----:B------:R-:W-:Y:S02]  /*7130*/  UMOV UR11, UR36 ;  /* 0x00000024000b7c82 */ /* 0x000fe40008000000 */
[----:B------:R-:W-:Y:S01]  /*7140*/  R2UR UR8, R150 ;  /* 0x00000000960872ca */ /* 0x000fe200000e0000 */
[----:B------:R-:W-:Y:S11]  /*7150*/  UIADD3.X UR5, UPT, UPT, URZ, UR63, URZ, UP0, !UPT ;  /* 0x0000003fff057290 */ /* 0x000ff600087fe4ff */
[----:B------:R-:W-:Y:S01]  /*7160*/  @!UPT UIADD3 URZ, UPT, UPT, URZ, URZ, URZ ;  /* 0x000000fffffff290 */ /* 0x000fe2000fffe0ff */
[----:B------:R3:W-:Y:S01]  /*7170*/  UTMASTG.3D [UR8], [UR4] ;  /* 0x00000008040073b5 */ /* 0x0007e20008010000 */
[----:B------:R0:W-:Y:S01]  /*7180*/  UTMACMDFLUSH ;  /* 0x00000000000079b7 */ /* 0x0001e20000000000 */
[----:B---3--:R-:W-:Y:S04]  /*7190*/  DEPBAR.LE SB0, 0x0 ;  /* 0x000080000000791a */ /* 0x008fe80000000000 */
.L_x_105:
[----:B------:R-:W-:Y:S05]  /*71a0*/  BSYNC.RECONVERGENT B0 ;  /* 0x0000000000007941 */ /* 0x000fea0003800200 */
.L_x_104:
[----:B------:R-:W-:Y:S01]  /*71b0*/  BAR.SYNC.DEFER_BLOCKING 0x1, 0x80 ;  /* 0x0042000000007b1d */ /* 0x000fe20000010000 */
[----:B------:R-:W-:Y:S01]  /*71c0*/  ISETP.NE.AND P0, PT, R143, 0x2, PT ;  /* 0x000000028f00780c */ /* 0x000fe20003f05270 */
[----:B------:R-:W-:Y:S01]  /*71d0*/  UISETP.NE.AND UP0, UPT, UR47, URZ, UPT ;  /* 0x000000ff2f00728c */ /* 0x000fe2000bf05270 */
[----:B------:R-:W-:Y:S01]  /*71e0*/  ISETP.NE.AND P1, PT, R68, 0x4, PT ;  /* 0x000000044400780c */ /* 0x000fe20003f25270 */
[----:B------:R-:W-:Y:S01]  /*71f0*/  UIADD3 UR45, UPT, UPT, UR37, UR55, URZ ;  /* 0x00000037252d7290 */ /* 0x000fe2000fffe0ff */
[----:B------:R-:W-:Y:S01]  /*7200*/  SEL R2, RZ, 0x1, P0 ;  /* 0x00000001ff027807 */ /* 0x000fe20000000000 */
[----:B------:R-:W-:Y:S01]  /*7210*/  UIADD3 UR46, UPT, UPT, UR38, UR58, URZ ;  /* 0x0000003a262e7290 */ /* 0x000fe2000fffe0ff */
[----:B------:R-:W-:Y:S02]  /*7220*/  SEL R0, RZ, 0x1, P1 ;  /* 0x00000001ff007807 */ /* 0x000fe40000800000 */
[----:B------:R-:W-:Y:S02]  /*7230*/  LOP3.LUT R145, R145, R2, RZ, 0x3c, !PT ;  /* 0x0000000291917212 */ /* 0x000fe400078e3cff */
[----:B------:R-:W-:Y:S02]  /*7240*/  LOP3.LUT R146, R146, R0, RZ, 0x3c, !PT ;  /* 0x0000000092927212 */ /* 0x000fe400078e3cff */
[----:B------:R-:W-:Y:S02]  /*7250*/  SEL R143, R143, RZ, P0 ;  /* 0x000000ff8f8f7207 */ /* 0x000fe40000000000 */
[----:B------:R-:W-:Y:S01]  /*7260*/  SEL R68, R68, RZ, P1 ;  /* 0x000000ff44447207 */ /* 0x000fe20000800000 */
[----:B------:R-:W-:Y:S01]  /*7270*/  UMOV UR36, UR54 ;  /* 0x0000003600247c82 */ /* 0x000fe20008000000 */
[----:B------:R-:W-:Y:S05]  /*7280*/  BRA.U UP0, `(.L_x_106) ;  /* 0xffffffdd00187547 */ /* 0x000fea000b83ffff */
[----:B------:R-:W-:Y:S05]  /*7290*/  EXIT ;  /* 0x000000000000794d */ /* 0x000fea0003800000 */
.L_x_25:
[----:B-1----:R1:W2:Y:S02]  /*72a0*/  SYNCS.PHASECHK.TRANS64.TRYWAIT P0, [R0+URZ+0x110], R2 ;  /* 0x00011002000075a7 */ /* 0x0022a400080011ff */
[----:B--2---:R-:W-:Y:S05]  /*72b0*/  @!P0 NANOSLEEP.SYNCS 0x989680 ;  /* 0x009896800000895d */ /* 0x004fea0003900000 */
[----:B------:R-:W2:Y:S02]  /*72c0*/  @!P0 SYNCS.PHASECHK.TRANS64 P0, [R0+URZ+0x110], R2 ;  /* 0x00011002000085a7 */ /* 0x000ea400080010ff */
[----:B--2---:R-:W-:Y:S05]  /*72d0*/  @!P0 BRA `(.L_x_25) ;  /* 0xfffffffc00f08947 */ /* 0x004fea000383ffff */
[----:B------:R-:W-:Y:S05]  /*72e0*/  BRA `(.L_x_107) ;  /* 0xffffffa400907947 */ /* 0x000fea000383ffff */
.L_x_28:
[----:B-1----:R-:W-:-:S07]  /*72f0*/  MOV R0, UR33 ;  /* 0x0000002100007c02 */ /* 0x002fce0008000f00 */
.L_x_108:
[----:B-1----:R1:W2:Y:S02]  /*7300*/  SYNCS.PHASECHK.TRANS64.TRYWAIT P0, [R0+URZ+0x40], R3 ;  /* 0x00004003000075a7 */ /* 0x0022a400080011ff */
[----:B--2---:R-:W-:Y:S05]  /*7310*/  @!P0 NANOSLEEP.SYNCS 0x989680 ;  /* 0x009896800000895d */ /* 0x004fea0003900000 */
[----:B------:R-:W2:Y:S02]  /*7320*/  @!P0 SYNCS.PHASECHK.TRANS64 P0, [R0+URZ+0x40], R3 ;  /* 0x00004003000085a7 */ /* 0x000ea400080010ff */
[----:B--2---:R-:W-:Y:S05]  /*7330*/  @!P0 BRA `(.L_x_108) ;  /* 0xfffffffc00f08947 */ /* 0x004fea000383ffff */
[----:B------:R-:W-:Y:S05]  /*7340*/  BRA `(.L_x_27) ;  /* 0xffffffa400d07947 */ /* 0x000fea000383ffff */
.L_x_35:
[----:B-1----:R-:W-:-:S07]  /*7350*/  MOV R0, UR17 ;  /* 0x0000001100007c02 */ /* 0x002fce0008000f00 */
.L_x_109:
[----:B-1----:R1:W2:Y:S02]  /*7360*/  SYNCS.PHASECHK.TRANS64.TRYWAIT P0, [R0+URZ+0x40], R3 ;  /* 0x00004003000075a7 */ /* 0x0022a400080011ff */
[----:B--2---:R-:W-:Y:S05]  /*7370*/  @!P0 NANOSLEEP.SYNCS 0x989680 ;  /* 0x009896800000895d */ /* 0x004fea0003900000 */
[----:B------:R-:W2:Y:S02]  /*7380*/  @!P0 SYNCS.PHASECHK.TRANS64 P0, [R0+URZ+0x40], R3 ;  /* 0x00004003000085a7 */ /* 0x000ea400080010ff */
[----:B--2---:R-:W-:Y:S05]  /*7390*/  @!P0 BRA `(.L_x_109) ;  /* 0xfffffffc00f08947 */ /* 0x004fea000383ffff */
[----:B------:R-:W-:Y:S05]  /*73a0*/  BRA `(.L_x_34) ;  /* 0xffffffa8008c7947 */ /* 0x000fea000383ffff */
.L_x_40:
[----:B-1----:R1:W2:Y:S02]  /*73b0*/  SYNCS.PHASECHK.TRANS64.TRYWAIT P0, [R3+URZ+0xa0], R0 ;  /* 0x0000a000030075a7 */ /* 0x0022a400080011ff */
[----:B--2---:R-:W-:Y:S05]  /*73c0*/  @!P0 NANOSLEEP.SYNCS 0x989680 ;  /* 0x009896800000895d */ /* 0x004fea0003900000 */
[----:B------:R-:W2:Y:S02]  /*73d0*/  @!P0 SYNCS.PHASECHK.TRANS64 P0, [R3+URZ+0xa0], R0 ;  /* 0x0000a000030085a7 */ /* 0x000ea400080010ff */
[----:B--2---:R-:W-:Y:S05]  /*73e0*/  @!P0 BRA `(.L_x_40) ;  /* 0xfffffffc00f08947 */ /* 0x004fea000383ffff */
[----:B------:R-:W-:Y:S05]  /*73f0*/  BRA `(.L_x_110) ;  /* 0xffffffac002c7947 */ /* 0x000fea000383ffff */
.L_x_44:
[----:B------:R-:W-:-:S07]  /*7400*/  MOV R0, UR4 ;  /* 0x0000000400007c02 */ /* 0x000fce0008000f00 */
.L_x_111:
[----:B-1----:R1:W2:Y:S02]  /*7410*/  SYNCS.PHASECHK.TRANS64.TRYWAIT P0, [R0+URZ], R2 ;  /* 0x00000002000075a7 */ /* 0x0022a400080011ff */
[----:B--2---:R-:W-:Y:S05]  /*7420*/  @!P0 NANOSLEEP.SYNCS 0x989680 ;  /* 0x009896800000895d */ /* 0x004fea0003900000 */
[----:B------:R-:W2:Y:S02]  /*7430*/  @!P0 SYNCS.PHASECHK.TRANS64 P0, [R0+URZ], R2 ;  /* 0x00000002000085a7 */ /* 0x000ea400080010ff */
[----:B--2---:R-:W-:Y:S05]  /*7440*/  @!P0 BRA `(.L_x_111) ;  /* 0xfffffffc00f08947 */ /* 0x004fea000383ffff */
[----:B------:R-:W-:Y:S05]  /*7450*/  BRA `(.L_x_112) ;  /* 0xffffffb000d07947 */ /* 0x000fea000383ffff */
.L_x_45:
[----:B------:R-:W-:-:S07]  /*7460*/  MOV R0, UR5 ;  /* 0x0000000500007c02 */ /* 0x000fce0008000f00 */
.L_x_113:
[----:B-1----:R1:W2:Y:S02]  /*7470*/  SYNCS.PHASECHK.TRANS64.TRYWAIT P0, [R0+URZ], R3 ;  /* 0x00000003000075a7 */ /* 0x0022a400080011ff */
[----:B--2---:R-:W-:Y:S05]  /*7480*/  @!P0 NANOSLEEP.SYNCS 0x989680 ;  /* 0x009896800000895d */ /* 0x004fea0003900000 */
[----:B------:R-:W2:Y:S02]  /*7490*/  @!P0 SYNCS.PHASECHK.TRANS64 P0, [R0+URZ], R3 ;  /* 0x00000003000085a7 */ /* 0x000ea400080010ff */
[----:B--2---:R-:W-:Y:S05]  /*74a0*/  @!P0 BRA `(.L_x_113) ;  /* 0xfffffffc00f08947 */ /* 0x004fea000383ffff */
[----:B------:R-:W-:Y:S05]  /*74b0*/  BRA `(.L_x_114) ;  /* 0xffffffb000dc7947 */ /* 0x000fea000383ffff */
.L_x_46:
[----:B------:R-:W-:-:S07]  /*74c0*/  MOV R0, UR5 ;  /* 0x0000000500007c02 */ /* 0x000fce0008000f00 */
.L_x_115:
[----:B-1----:R1:W2:Y:S02]  /*74d0*/  SYNCS.PHASECHK.TRANS64.TRYWAIT P0, [R0+URZ], R3 ;  /* 0x00000003000075a7 */ /* 0x0022a400080011ff */
[----:B--2---:R-:W-:Y:S05]  /*74e0*/  @!P0 NANOSLEEP.SYNCS 0x989680 ;  /* 0x009896800000895d */ /* 0x004fea0003900000 */
[----:B------:R-:W2:Y:S02]  /*74f0*/  @!P0 SYNCS.PHASECHK.TRANS64 P0, [R0+URZ], R3 ;  /* 0x00000003000085a7 */ /* 0x000ea400080010ff */
[----:B--2---:R-:W-:Y:S05]  /*7500*/  @!P0 BRA `(.L_x_115) ;  /* 0xfffffffc00f08947 */ /* 0x004fea000383ffff */
[----:B------:R-:W-:Y:S05]  /*7510*/  BRA `(.L_x_116) ;  /* 0xffffffb000e87947 */ /* 0x000fea000383ffff */
.L_x_47:
[----:B------:R-:W-:-:S07]  /*7520*/  MOV R0, UR5 ;  /* 0x0000000500007c02 */ /* 0x000fce0008000f00 */
.L_x_117:
[----:B-1----:R1:W2:Y:S02]  /*7530*/  SYNCS.PHASECHK.TRANS64.TRYWAIT P0, [R0+URZ], R3 ;  /* 0x00000003000075a7 */ /* 0x0022a400080011ff */
[----:B--2---:R-:W-:Y:S05]  /*7540*/  @!P0 NANOSLEEP.SYNCS 0x989680 ;  /* 0x009896800000895d */ /* 0x004fea0003900000 */
[----:B------:R-:W2:Y:S02]  /*7550*/  @!P0 SYNCS.PHASECHK.TRANS64 P0, [R0+URZ], R3 ;  /* 0x00000003000085a7 */ /* 0x000ea400080010ff */
[----:B--2---:R-:W-:Y:S05]  /*7560*/  @!P0 BRA `(.L_x_117) ;  /* 0xfffffffc00f08947 */ /* 0x004fea000383ffff */
[----:B------:R-:W-:Y:S05]  /*7570*/  BRA `(.L_x_118) ;  /* 0xffffffb000f47947 */ /* 0x000fea000383ffff */
.L_x_48:
[----:B------:R-:W-:-:S07]  /*7580*/  MOV R0, UR5 ;  /* 0x0000000500007c02 */ /* 0x000fce0008000f00 */
.L_x_119:
[----:B-1----:R1:W2:Y:S02]  /*7590*/  SYNCS.PHASECHK.TRANS64.TRYWAIT P0, [R0+URZ], R3 ;  /* 0x00000003000075a7 */ /* 0x0022a400080011ff */
[----:B--2---:R-:W-:Y:S05]  /*75a0*/  @!P0 NANOSLEEP.SYNCS 0x989680 ;  /* 0x009896800000895d */ /* 0x004fea0003900000 */
[----:B------:R-:W2:Y:S02]  /*75b0*/  @!P0 SYNCS.PHASECHK.TRANS64 P0, [R0+URZ], R3 ;  /* 0x00000003000085a7 */ /* 0x000ea400080010ff */
[----:B--2---:R-:W-:Y:S05]  /*75c0*/  @!P0 BRA `(.L_x_119) ;  /* 0xfffffffc00f08947 */ /* 0x004fea000383ffff */
[----:B------:R-:W-:Y:S05]  /*75d0*/  BRA `(.L_x_120) ;  /* 0xffffffb400007947 */ /* 0x000fea000383ffff */
.L_x_49:
[----:B------:R-:W-:-:S07]  /*75e0*/  MOV R0, UR5 ;  /* 0x0000000500007c02 */ /* 0x000fce0008000f00 */
.L_x_121:
[----:B-1----:R1:W2:Y:S02]  /*75f0*/  SYNCS.PHASECHK.TRANS64.TRYWAIT P0, [R0+URZ], R3 ;  /* 0x00000003000075a7 */ /* 0x0022a400080011ff */
[----:B--2---:R-:W-:Y:S05]  /*7600*/  @!P0 NANOSLEEP.SYNCS 0x989680 ;  /* 0x009896800000895d */ /* 0x004fea0003900000 */
[----:B------:R-:W2:Y:S02]  /*7610*/  @!P0 SYNCS.PHASECHK.TRANS64 P0, [R0+URZ], R3 ;  /* 0x00000003000085a7 */ /* 0x000ea400080010ff */
[----:B--2---:R-:W-:Y:S05]  /*7620*/  @!P0 BRA `(.L_x_121) ;  /* 0xfffffffc00f08947 */ /* 0x004fea000383ffff */
[----:B------:R-:W-:Y:S05]  /*7630*/  BRA `(.L_x_122) ;  /* 0xffffffb4000c7947 */ /* 0x000fea000383ffff */
.L_x_50:
[----:B------:R-:W-:-:S07]  /*7640*/  MOV R0, UR5 ;  /* 0x0000000500007c02 */ /* 0x000fce0008000f00 */
.L_x_123:
[----:B-1----:R1:W2:Y:S02]  /*7650*/  SYNCS.PHASECHK.TRANS64.TRYWAIT P0, [R0+URZ], R3 ;  /* 0x00000003000075a7 */ /* 0x0022a400080011ff */
[----:B--2---:R-:W-:Y:S05]  /*7660*/  @!P0 NANOSLEEP.SYNCS 0x989680 ;  /* 0x009896800000895d */ /* 0x004fea0003900000 */
[----:B------:R-:W2:Y:S02]  /*7670*/  @!P0 SYNCS.PHASECHK.TRANS64 P0, [R0+URZ], R3 ;  /* 0x00000003000085a7 */ /* 0x000ea400080010ff */
[----:B--2---:R-:W-:Y:S05]  /*7680*/  @!P0 BRA `(.L_x_123) ;  /* 0xfffffffc00f08947 */ /* 0x004fea000383ffff */
[----:B------:R-:W-:Y:S05]  /*7690*/  BRA `(.L_x_124) ;  /* 0xffffffb400187947 */ /* 0x000fea000383ffff */
.L_x_53:
[----:B-1----:R1:W2:Y:S02]  /*76a0*/  SYNCS.PHASECHK.TRANS64.TRYWAIT P0, [R2+URZ+0x100], R4 ;  /* 0x00010004020075a7 */ /* 0x0022a400080011ff */
[----:B--2---:R-:W-:Y:S05]  /*76b0*/  @!P0 NANOSLEEP.SYNCS 0x989680 ;  /* 0x009896800000895d */ /* 0x004fea0003900000 */
[----:B------:R-:W2:Y:S02]  /*76c0*/  @!P0 SYNCS.PHASECHK.TRANS64 P0, [R2+URZ+0x100], R4 ;  /* 0x00010004020085a7 */ /* 0x000ea400080010ff */
[----:B--2---:R-:W-:Y:S05]  /*76d0*/  @!P0 BRA `(.L_x_53) ;  /* 0xfffffffc00f08947 */ /* 0x004fea000383ffff */
[----:B------:R-:W-:Y:S05]  /*76e0*/  BRA `(.L_x_125) ;  /* 0xffffffb400747947 */ /* 0x000fea000383ffff */
.L_x_54:
[----:B------:R-:W-:-:S07]  /*76f0*/  MOV R2, UR4 ;  /* 0x0000000400027c02 */ /* 0x000fce0008000f00 */
.L_x_126:
[----:B-1----:R1:W2:Y:S02]  /*7700*/  SYNCS.PHASECHK.TRANS64.TRYWAIT P0, [R2+URZ+0xb0], R5 ;  /* 0x0000b005020075a7 */ /* 0x0022a400080011ff */
[----:B--2---:R-:W-:Y:S05]  /*7710*/  @!P0 NANOSLEEP.SYNCS 0x989680 ;  /* 0x009896800000895d */ /* 0x004fea0003900000 */
[----:B------:R-:W2:Y:S02]  /*7720*/  @!P0 SYNCS.PHASECHK.TRANS64 P0, [R2+URZ+0xb0], R5 ;  /* 0x0000b005020085a7 */ /* 0x000ea400080010ff */
[----:B--2---:R-:W-:Y:S05]  /*7730*/  @!P0 BRA `(.L_x_126) ;  /* 0xfffffffc00f08947 */ /* 0x004fea000383ffff */
[----:B------:R-:W-:Y:S05]  /*7740*/  BRA `(.L_x_127) ;  /* 0xffffffb400847947 */ /* 0x000fea000383ffff */
.L_x_55:
[----:B-1----:R1:W2:Y:S02]  /*7750*/  SYNCS.PHASECHK.TRANS64.TRYWAIT P1, [R2+URZ+0xa0], R4 ;  /* 0x0000a004020075a7 */ /* 0x0022a400080211ff */
[----:B--2---:R-:W-:Y:S05]  /*7760*/  @!P1 NANOSLEEP.SYNCS 0x989680 ;  /* 0x009896800000995d */ /* 0x004fea0003900000 */
[----:B------:R-:W2:Y:S02]  /*7770*/  @!P1 SYNCS.PHASECHK.TRANS64 P1, [R2+URZ+0xa0], R4 ;  /* 0x0000a004020095a7 */ /* 0x000ea400080210ff */
[----:B--2---:R-:W-:Y:S05]  /*7780*/  @!P1 BRA `(.L_x_55) ;  /* 0xfffffffc00f09947 */ /* 0x004fea000383ffff */
[----:B------:R-:W-:Y:S05]  /*7790*/  BRA `(.L_x_128) ;  /* 0xffffffb400b47947 */ /* 0x000fea000383ffff */
.L_x_58:
[----:B------:R-:W-:-:S07]  /*77a0*/  MOV R0, UR4 ;  /* 0x0000000400007c02 */ /* 0x000fce0008000f00 */
.L_x_129:
[----:B-1----:R1:W2:Y:S02]  /*77b0*/  SYNCS.PHASECHK.TRANS64.TRYWAIT P0, [R0+URZ+0xb0], R2 ;  /* 0x0000b002000075a7 */ /* 0x0022a400080011ff */
[----:B--2---:R-:W-:Y:S05]  /*77c0*/  @!P0 NANOSLEEP.SYNCS 0x989680 ;  /* 0x009896800000895d */ /* 0x004fea0003900000 */
[----:B------:R-:W2:Y:S02]  /*77d0*/  @!P0 SYNCS.PHASECHK.TRANS64 P0, [R0+URZ+0xb0], R2 ;  /* 0x0000b002000085a7 */ /* 0x000ea400080010ff */
[----:B--2---:R-:W-:Y:S05]  /*77e0*/  @!P0 BRA `(.L_x_129) ;  /* 0xfffffffc00f08947 */ /* 0x004fea000383ffff */
[----:B------:R-:W-:Y:S05]  /*77f0*/  BRA `(.L_x_57) ;  /* 0xffffffb800087947 */ /* 0x000fea000383ffff */
.L_x_65:
[----:B-1----:R1:W2:Y:S02]  /*7800*/  SYNCS.PHASECHK.TRANS64.TRYWAIT P1, [R0+URZ+0xa0], R2 ;  /* 0x0000a002000075a7 */ /* 0x0022a400080211ff */
[----:B--2---:R-:W-:Y:S05]  /*7810*/  @!P1 NANOSLEEP.SYNCS 0x989680 ;  /* 0x009896800000995d */ /* 0x004fea0003900000 */
[----:B------:R-:W2:Y:S02]  /*7820*/  @!P1 SYNCS.PHASECHK.TRANS64 P1, [R0+URZ+0xa0], R2 ;  /* 0x0000a002000095a7 */ /* 0x000ea400080210ff */
[----:B--2---:R-:W-:Y:S05]  /*7830*/  @!P1 BRA `(.L_x_65) ;  /* 0xfffffffc00f09947 */ /* 0x004fea000383ffff */
[----:B------:R-:W-:Y:S05]  /*7840*/  BRA `(.L_x_130) ;  /* 0xffffffbc007c7947 */ /* 0x000fea000383ffff */
.L_x_66:
[----:B------:R-:W-:-:S07]  /*7850*/  MOV R2, UR30 ;  /* 0x0000001e00027c02 */ /* 0x000fce0008000f00 */
.L_x_131:
[----:B-1----:R1:W2:Y:S02]  /*7860*/  SYNCS.PHASECHK.TRANS64.TRYWAIT P0, [R2+URZ+0xe0], R0 ;  /* 0x0000e000020075a7 */ /* 0x0022a400080011ff */
[----:B--2---:R-:W-:Y:S05]  /*7870*/  @!P0 NANOSLEEP.SYNCS 0x989680 ;  /* 0x009896800000895d */ /* 0x004fea0003900000 */
[----:B------:R-:W2:Y:S02]  /*7880*/  @!P0 SYNCS.PHASECHK.TRANS64 P0, [R2+URZ+0xe0], R0 ;  /* 0x0000e000020085a7 */ /* 0x000ea400080010ff */
[----:B--2---:R-:W-:Y:S05]  /*7890*/  @!P0 BRA `(.L_x_131) ;  /* 0xfffffffc00f08947 */ /* 0x004fea000383ffff */
[----:B------:R-:W-:Y:S05]  /*78a0*/  BRA `(.L_x_132) ;  /* 0xffffffbc00b47947 */ /* 0x000fea000383ffff */
.L_x_69:
[----:B------:R-:W-:Y:S07]  /*78b0*/  MOV R0, UR5 ;  /* 0x0000000500007c02 */ /* 0x000fee0008000f00 */
.L_x_133:
[----:B-1----:R1:W2:Y:S02]  /*78c0*/  SYNCS.PHASECHK.TRANS64.TRYWAIT P0, [R0+URZ], R2 ;  /* 0x00000002000075a7 */ /* 0x0022a400080011ff */
[----:B--2---:R-:W-:Y:S05]  /*78d0*/  @!P0 NANOSLEEP.SYNCS 0x989680 ;  /* 0x009896800000895d */ /* 0x004fea0003900000 */
[----:B------:R-:W2:Y:S02]  /*78e0*/  @!P0 SYNCS.PHASECHK.TRANS64 P0, [R0+URZ], R2 ;  /* 0x00000002000085a7 */ /* 0x000ea400080010ff */
[----:B--2---:R-:W-:Y:S05]  /*78f0*/  @!P0 BRA `(.L_x_133) ;  /* 0xfffffffc00f08947 */ /* 0x004fea000383ffff */
[----:B------:R-:W-:Y:S05]  /*7900*/  BRA `(.L_x_68) ;  /* 0xffffffbc00d07947 */ /* 0x000fea000383ffff */
.L_x_72:
[----:B------:R-:W-:-:S07]  /*7910*/  MOV R0, UR4 ;  /* 0x0000000400007c02 */ /* 0x000fce0008000f00 */
.L_x_134:
[----:B--2---:R2:W4:Y:S02]  /*7920*/  SYNCS.PHASECHK.TRANS64.TRYWAIT P0, [R0+URZ], R2 ;  /* 0x00000002000075a7 */ /* 0x00452400080011ff */
[----:B----4-:R-:W-:Y:S05]  /*7930*/  @!P0 NANOSLEEP.SYNCS 0x989680 ;  /* 0x009896800000895d */ /* 0x010fea0003900000 */
[----:B------:R-:W4:Y:S02]  /*7940*/  @!P0 SYNCS.PHASECHK.TRANS64 P0, [R0+URZ], R2 ;  /* 0x00000002000085a7 */ /* 0x000f2400080010ff */
[----:B----4-:R-:W-:Y:S05]  /*7950*/  @!P0 BRA `(.L_x_134) ;  /* 0xfffffffc00f08947 */ /* 0x010fea000383ffff */
[----:B------:R-:W-:Y:S05]  /*7960*/  BRA `(.L_x_135) ;  /* 0xffffffc000ac7947 */ /* 0x000fea000383ffff */
.L_x_73:
[----:B------:R-:W-:-:S07]  /*7970*/  MOV R0, UR5 ;  /* 0x0000000500007c02 */ /* 0x000fce0008000f00 */
.L_x_136:
[----:B-1----:R1:W2:Y:S02]  /*7980*/  SYNCS.PHASECHK.TRANS64.TRYWAIT P0, [R0+URZ], R3 ;  /* 0x00000003000075a7 */ /* 0x0022a400080011ff */
[----:B--2---:R-:W-:Y:S05]  /*7990*/  @!P0 NANOSLEEP.SYNCS 0x989680 ;  /* 0x009896800000895d */ /* 0x004fea0003900000 */
[----:B------:R-:W2:Y:S02]  /*79a0*/  @!P0 SYNCS.PHASECHK.TRANS64 P0, [R0+URZ], R3 ;  /* 0x00000003000085a7 */ /* 0x000ea400080010ff */
[----:B--2---:R-:W-:Y:S05]  /*79b0*/  @!P0 BRA `(.L_x_136) ;  /* 0xfffffffc00f08947 */ /* 0x004fea000383ffff */
[----:B------:R-:W-:Y:S05]  /*79c0*/  BRA `(.L_x_137) ;  /* 0xffffffc000b87947 */ /* 0x000fea000383ffff */
.L_x_74:
[----:B------:R-:W-:-:S07]  /*79d0*/  MOV R0, UR5 ;  /* 0x0000000500007c02 */ /* 0x000fce0008000f00 */
.L_x_138:
[----:B-1----:R1:W2:Y:S02]  /*79e0*/  SYNCS.PHASECHK.TRANS64.TRYWAIT P0, [R0+URZ], R3 ;  /* 0x00000003000075a7 */ /* 0x0022a400080011ff */
[----:B--2---:R-:W-:Y:S05]  /*79f0*/  @!P0 NANOSLEEP.SYNCS 0x989680 ;  /* 0x009896800000895d */ /* 0x004fea0003900000 */
[----:B------:R-:W2:Y:S02]  /*7a00*/  @!P0 SYNCS.PHASECHK.TRANS64 P0, [R0+URZ], R3 ;  /* 0x00000003000085a7 */ /* 0x000ea400080010ff */
[----:B--2---:R-:W-:Y:S05]  /*7a10*/  @!P0 BRA `(.L_x_138) ;  /* 0xfffffffc00f08947 */ /* 0x004fea000383ffff */
[----:B------:R-:W-:Y:S05]  /*7a20*/  BRA `(.L_x_139) ;  /* 0xffffffc000c47947 */ /* 0x000fea000383ffff */
.L_x_75:
[----:B-1----:R-:W-:-:S07]  /*7a30*/  MOV R0, UR4 ;  /* 0x0000000400007c02 */ /* 0x002fce0008000f00 */
.L_x_140:
[----:B-1----:R1:W2:Y:S02]  /*7a40*/  SYNCS.PHASECHK.TRANS64.TRYWAIT P0, [R0+URZ], R2 ;  /* 0x00000002000075a7 */ /* 0x0022a400080011ff */
[----:B--2---:R-:W-:Y:S05]  /*7a50*/  @!P0 NANOSLEEP.SYNCS 0x989680 ;  /* 0x009896800000895d */ /* 0x004fea0003900000 */
[----:B------:R-:W2:Y:S02]  /*7a60*/  @!P0 SYNCS.PHASECHK.TRANS64 P0, [R0+URZ], R2 ;  /* 0x00000002000085a7 */ /* 0x000ea400080010ff */
[----:B--2---:R-:W-:Y:S05]  /*7a70*/  @!P0 BRA `(.L_x_140) ;  /* 0xfffffffc00f08947 */ /* 0x004fea000383ffff */
[----:B------:R-:W-:Y:S05]  /*7a80*/  BRA `(.L_x_141) ;  /* 0xffffffc000d07947 */ /* 0x000fea000383ffff */
.L_x_80:
[----:B--2---:R2:W3:Y:S02]  /*7a90*/  SYNCS.PHASECHK.TRANS64.TRYWAIT P0, [R7+URZ+0xa0], R0 ;  /* 0x0000a000070075a7 */ /* 0x0044e400080011ff */
[----:B---3--:R-:W-:Y:S05]  /*7aa0*/  @!P0 NANOSLEEP.SYNCS 0x989680 ;  /* 0x009896800000895d */ /* 0x008fea0003900000 */
[----:B------:R-:W3:Y:S02]  /*7ab0*/  @!P0 SYNCS.PHASECHK.TRANS64 P0, [R7+URZ+0xa0], R0 ;  /* 0x0000a000070085a7 */ /* 0x000ee400080010ff */
[----:B---3--:R-:W-:Y:S05]  /*7ac0*/  @!P0 BRA `(.L_x_80) ;  /* 0xfffffffc00f08947 */ /* 0x008fea000383ffff */
[----:B------:R-:W-:Y:S05]  /*7ad0*/  BRA `(.L_x_142) ;  /* 0xffffffc400e47947 */ /* 0x000fea000383ffff */
.L_x_83:
[----:B-1----:R-:W-:Y:S07]  /*7ae0*/  MOV R0, UR17 ;  /* 0x0000001100007c02 */ /* 0x002fee0008000f00 */
.L_x_143:
[----:B-1----:R1:W2:Y:S02]  /*7af0*/  SYNCS.PHASECHK.TRANS64.TRYWAIT P2, [R0+URZ+0x98], R7 ;  /* 0x00009807000075a7 */ /* 0x0022a400080411ff */
[----:B--2---:R-:W-:Y:S05]  /*7b00*/  @!P2 NANOSLEEP.SYNCS 0x989680 ;  /* 0x009896800000a95d */ /* 0x004fea0003900000 */
[----:B------:R-:W2:Y:S02]  /*7b10*/  @!P2 SYNCS.PHASECHK.TRANS64 P2, [R0+URZ+0x98], R7 ;  /* 0x000098070000a5a7 */ /* 0x000ea400080410ff */
[----:B--2---:R-:W-:Y:S05]  /*7b20*/  @!P2 BRA `(.L_x_143) ;  /* 0xfffffffc00f0a947 */ /* 0x004fea000383ffff */
[----:B------:R-:W-:Y:S05]  /*7b30*/  BRA `(.L_x_82) ;  /* 0xffffffcc00447947 */ /* 0x000fea000383ffff */
.L_x_86:
[----:B-1----:R-:W-:Y:S07]  /*7b40*/  MOV R0, UR17 ;  /* 0x0000001100007c02 */ /* 0x002fee0008000f00 */
.L_x_144:
[----:B-1----:R1:W2:Y:S02]  /*7b50*/  SYNCS.PHASECHK.TRANS64.TRYWAIT P0, [R0+URZ+0x88], R6 ;  /* 0x00008806000075a7 */ /* 0x0022a400080011ff */
[----:B--2---:R-:W-:Y:S05]  /*7b60*/  @!P0 NANOSLEEP.SYNCS 0x989680 ;  /* 0x009896800000895d */ /* 0x004fea0003900000 */
[----:B------:R-:W2:Y:S02]  /*7b70*/  @!P0 SYNCS.PHASECHK.TRANS64 P0, [R0+URZ+0x88], R6 ;  /* 0x00008806000085a7 */ /* 0x000ea400080010ff */
[----:B--2---:R-:W-:Y:S05]  /*7b80*/  @!P0 BRA `(.L_x_144) ;  /* 0xfffffffc00f08947 */ /* 0x004fea000383ffff */
[----:B------:R-:W-:Y:S05]  /*7b90*/  BRA `(.L_x_145) ;  /* 0xffffffcc00947947 */ /* 0x000fea000383ffff */
.L_x_89:
[----:B---3--:R3:W4:Y:S02]  /*7ba0*/  SYNCS.PHASECHK.TRANS64.TRYWAIT P0, [R3+URZ+0xa0], R0 ;  /* 0x0000a000030075a7 */ /* 0x00872400080011ff */
[----:B----4-:R-:W-:Y:S05]  /*7bb0*/  @!P0 NANOSLEEP.SYNCS 0x989680 ;  /* 0x009896800000895d */ /* 0x010fea0003900000 */
[----:B------:R-:W4:Y:S02]  /*7bc0*/  @!P0 SYNCS.PHASECHK.TRANS64 P0, [R3+URZ+0xa0], R0 ;  /* 0x0000a000030085a7 */ /* 0x000f2400080010ff */
[----:B----4-:R-:W-:Y:S05]  /*7bd0*/  @!P0 BRA `(.L_x_89) ;  /* 0xfffffffc00f08947 */ /* 0x010fea000383ffff */
[----:B------:R-:W-:Y:S05]  /*7be0*/  BRA `(.L_x_146) ;  /* 0xffffffd000d47947 */ /* 0x000fea000383ffff */
.L_x_100:
[----:B-1----:R-:W-:Y:S04]  /*7bf0*/  MOV R0, UR44 ;  /* 0x0000002c00007c02 */ /* 0x002fe80008000f00 */
[----:B------:R1:W2:Y:S03]  /*7c00*/  SYNCS.PHASECHK.TRANS64.TRYWAIT P1, [R0+URZ+0x80], R3 ;  /* 0x00008003000075a7 */ /* 0x0002a600080211ff */
[----:B--2---:R-:W-:Y:S05]  /*7c10*/  @!P1 NANOSLEEP.SYNCS 0x989680 ;  /* 0x009896800000995d */ /* 0x004fea0003900000 */
[----:B------:R-:W2:Y:S02]  /*7c20*/  @!P1 SYNCS.PHASECHK.TRANS64 P1, [R0+URZ+0x80], R3 ;  /* 0x00008003000095a7 */ /* 0x000ea400080210ff */
[----:B--2---:R-:W-:Y:S05]  /*7c30*/  @!P1 BRA `(.L_x_100) ;  /* 0xfffffffc00ec9947 */ /* 0x004fea000383ffff */
[----:B------:R-:W-:Y:S05]  /*7c40*/  BRA `(.L_x_99) ;  /* 0xffffffe0002c7947 */ /* 0x000fea000383ffff */
.L_x_102:
[----:B------:R1:W1:Y:S02]  /*7c50*/  SYNCS.PHASECHK.TRANS64.TRYWAIT P1, [R22+URZ+0xc0], R4 ;  /* 0x0000c004160075a7 */ /* 0x00026400080211ff */
[----:B-1----:R-:W-:Y:S05]  /*7c60*/  @!P1 NANOSLEEP.SYNCS 0x989680 ;  /* 0x009896800000995d */ /* 0x002fea0003900000 */
[----:B------:R-:W1:Y:S02]  /*7c70*/  @!P1 SYNCS.PHASECHK.TRANS64 P1, [R22+URZ+0xc0], R4 ;  /* 0x0000c004160095a7 */ /* 0x000e6400080210ff */
[----:B-1----:R-:W-:Y:S05]  /*7c80*/  @!P1 BRA `(.L_x_102) ;  /* 0xfffffffc00f09947 */ /* 0x002fea000383ffff */
[----:B------:R-:W-:Y:S05]  /*7c90*/  BRA `(.L_x_101) ;  /* 0xffffffe000707947 */ /* 0x000fea000383ffff */
        .weak           $__internal_0_$__cuda_sm10x_tcgen05_guardrail_trap_col_being_dealloced_not_returned_by_alloc
        .type           $__internal_0_$__cuda_sm10x_tcgen05_guardrail_trap_col_being_dealloced_not_returned_by_alloc,@function
        .size           $__internal_0_$__cuda_sm10x_tcgen05_guardrail_trap_col_being_dealloced_not_returned_by_alloc,($__internal_1_$__cuda_sm10x_tcgen05_guardrail_trap_phase_invalid_during_alloc - $__internal_0_$__cuda_sm10x_tcgen05_guardrail_trap_col_being_dealloced_not_returned_by_alloc)
$__internal_0_$__cuda_sm10x_tcgen05_guardrail_trap_col_being_dealloced_not_returned_by_alloc:
[----:B------:R-:W-:Y:S05]  /*7ca0*/  BPT.TRAP 0x1 ;  /* 0x000000040000795c */ /* 0x000fea0000300000 */
[----:B------:R-:W-:-:S04]  /*7cb0*/  HFMA2 R3, -RZ, RZ, 0, 0 ;  /* 0x00000000ff037431 */ /* 0x000fc800000001ff */
[----:B------:R-:W-:Y:S05]  /*7cc0*/  RET.REL.NODEC R2 `(_ZN7cutlass13device_kernelINS_4gemm6kernel13GemmUniversalIN4cute5tupleIJiiiiEEENS1_10collective13CollectiveMmaINS1_35MainloopSm100TmaUmmaWarpSpecializedILi8ELi2ELi4ENS5_IJNS4_1CILi1EEENSA_ILi4EEESB_EEEEENS5_IJNSA_ILi128EEENSA_ILi64EEESF_EEENS_12float_e5m2_tENS5_IJlSB_lEEESI_SJ_NS4_8TiledMMAINS4_8MMA_AtomIJNS4_10MMA_TraitsINS4_19SM100_MMA_F8F6F4_SSEJSI_SI_fSF_SG_NS4_17integral_constantINS4_4UMMA5MajorELSQ_0EEESR_NSO_INSP_7ScaleInELSS_0EEEST_EEEEEENS4_6LayoutINS5_IJSB_SB_SB_EEENS5_IJNSA_ILi0EEESY_SY_EEEEENS5_IJNS4_10UnderscoreES11_S11_EEEEENS4_23SM90_TMA_LOAD_MULTICASTENS4_14ComposedLayoutINS4_7SwizzleILi3ELi4ELi3EEENS4_18smem_ptr_flag_bitsILi8EEENSW_INS5_IJNSA_ILi8EEESF_EEENS5_IJSF_SB_EEEEEEEvNS4_8identityENS4_13SM90_TMA_LOADES1E_vS1F_EENS_8epilogue10collective18CollectiveEpilogueINS1I_23Sm100TmaWarpSpecializedILi1ELi1ELi64ELb0ELb0EEEJSH_NS5_IJNSW_ISF_SB_EENSW_ISG_SB_EEEEESI_SJ_SI_SJ_NS1I_6fusion15FusionCallbacksIS1M_NS1Q_17LinearCombinationISI_fSI_fLNS_15FloatRoundStyleE2EEESH_S1P_JEEENS4_5SM1004TMEM4LOAD26SM100_TMEM_LOAD_32dp32b64xES1G_NS15_INS16_ILi2ELi4ELi3EEES19_NSW_INS5_IJS1A_SG_EEENS5_IJSG_SB_EEEEEEENS4_39AutoVectorizingCopyWithAssumedAlignmentILi128EEENS4_14SM90_TMA_STOREES24_S26_S26_EEEvvEEEEvNT_6ParamsE) ;  /* 0xffffff8002cc7950 */ /* 0x000fea0003c3ffff */
        .weak           $__internal_1_$__cuda_sm10x_tcgen05_guardrail_trap_phase_invalid_during_alloc
        .type           $__internal_1_$__cuda_sm10x_tcgen05_guardrail_trap_phase_invalid_during_alloc,@function
        .size           $__internal_1_$__cuda_sm10x_tcgen05_guardrail_trap_phase_invalid_during_alloc,($__internal_2_$__cuda_sm10x_tcgen05_guardrail_trap_unallocated_columns_being_dealloced - $__internal_1_$__cuda_sm10x_tcgen05_guardrail_trap_phase_invalid_during_alloc)
$__internal_1_$__cuda_sm10x_tcgen05_guardrail_trap_phase_invalid_during_alloc:
[----:B------:R-:W-:Y:S05]  /*7cd0*/  BPT.TRAP 0x1 ;  /* 0x000000040000795c */ /* 0x000fea0000300000 */
[----:B------:R-:W-:-:S04]  /*7ce0*/  MOV R5, 0x0 ;  /* 0x0000000000057802 */ /* 0x000fc80000000f00 */
[----:B------:R-:W-:Y:S05]  /*7cf0*/  RET.REL.NODEC R4 `(_ZN7cutlass13device_kernelINS_4gemm6kernel13GemmUniversalIN4cute5tupleIJiiiiEEENS1_10collective13CollectiveMmaINS1_35MainloopSm100TmaUmmaWarpSpecializedILi8ELi2ELi4ENS5_IJNS4_1CILi1EEENSA_ILi4EEESB_EEEEENS5_IJNSA_ILi128EEENSA_ILi64EEESF_EEENS_12float_e5m2_tENS5_IJlSB_lEEESI_SJ_NS4_8TiledMMAINS4_8MMA_AtomIJNS4_10MMA_TraitsINS4_19SM100_MMA_F8F6F4_SSEJSI_SI_fSF_SG_NS4_17integral_constantINS4_4UMMA5MajorELSQ_0EEESR_NSO_INSP_7ScaleInELSS_0EEEST_EEEEEENS4_6LayoutINS5_IJSB_SB_SB_EEENS5_IJNSA_ILi0EEESY_SY_EEEEENS5_IJNS4_10UnderscoreES11_S11_EEEEENS4_23SM90_TMA_LOAD_MULTICASTENS4_14ComposedLayoutINS4_7SwizzleILi3ELi4ELi3EEENS4_18smem_ptr_flag_bitsILi8EEENSW_INS5_IJNSA_ILi8EEESF_EEENS5_IJSF_SB_EEEEEEEvNS4_8identityENS4_13SM90_TMA_LOADES1E_vS1F_EENS_8epilogue10collective18CollectiveEpilogueINS1I_23Sm100TmaWarpSpecializedILi1ELi1ELi64ELb0ELb0EEEJSH_NS5_IJNSW_ISF_SB_EENSW_ISG_SB_EEEEESI_SJ_SI_SJ_NS1I_6fusion15FusionCallbacksIS1M_NS1Q_17LinearCombinationISI_fSI_fLNS_15FloatRoundStyleE2EEESH_S1P_JEEENS4_5SM1004TMEM4LOAD26SM100_TMEM_LOAD_32dp32b64xES1G_NS15_INS16_ILi2ELi4ELi3EEES19_NSW_INS5_IJS1A_SG_EEENS5_IJSG_SB_EEEEEEENS4_39AutoVectorizingCopyWithAssumedAlignmentILi128EEENS4_14SM90_TMA_STOREES24_S26_S26_EEEvvEEEEvNT_6ParamsE) ;  /* 0xffffff8004c07950 */ /* 0x000fea0003c3ffff */
        .weak           $__internal_2_$__cuda_sm10x_tcgen05_guardrail_trap_unallocated_columns_being_dealloced
        .type           $__internal_2_$__cuda_sm10x_tcgen05_guardrail_trap_unallocated_columns_being_dealloced,@function
        .size           $__internal_2_$__cuda_sm10x_tcgen05_guardrail_trap_unallocated_columns_being_dealloced,(.L_x_148 - $__internal_2_$__cuda_sm10x_tcgen05_guardrail_trap_unallocated_columns_being_dealloced)
$__internal_2_$__cuda_sm10x_tcgen05_guardrail_trap_unallocated_columns_being_dealloced:
[----:B------:R-:W-:Y:S05]  /*7d00*/  BPT.TRAP 0x1 ;  /* 0x000000040000795c */ /* 0x000fea0000300000 */
[----:B------:R-:W-:-:S04]  /*7d10*/  HFMA2 R3, -RZ, RZ, 0, 0 ;  /* 0x00000000ff037431 */ /* 0x000fc800000001ff */
[----:B------:R-:W-:Y:S05]  /*7d20*/  RET.REL.NODEC R2 `(_ZN7cutlass13device_kernelINS_4gemm6kernel13GemmUniversalIN4cute5tupleIJiiiiEEENS1_10collective13CollectiveMmaINS1_35MainloopSm100TmaUmmaWarpSpecializedILi8ELi2ELi4ENS5_IJNS4_1CILi1EEENSA_ILi4EEESB_EEEEENS5_IJNSA_ILi128EEENSA_ILi64EEESF_EEENS_12float_e5m2_tENS5_IJlSB_lEEESI_SJ_NS4_8TiledMMAINS4_8MMA_AtomIJNS4_10MMA_TraitsINS4_19SM100_MMA_F8F6F4_SSEJSI_SI_fSF_SG_NS4_17integral_constantINS4_4UMMA5MajorELSQ_0EEESR_NSO_INSP_7ScaleInELSS_0EEEST_EEEEEENS4_6LayoutINS5_IJSB_SB_SB_EEENS5_IJNSA_ILi0EEESY_SY_EEEEENS5_IJNS4_10UnderscoreES11_S11_EEEEENS4_23SM90_TMA_LOAD_MULTICASTENS4_14ComposedLayoutINS4_7SwizzleILi3ELi4ELi3EEENS4_18smem_ptr_flag_bitsILi8EEENSW_INS5_IJNSA_ILi8EEESF_EEENS5_IJSF_SB_EEEEEEEvNS4_8identityENS4_13SM90_TMA_LOADES1E_vS1F_EENS_8epilogue10collective18CollectiveEpilogueINS1I_23Sm100TmaWarpSpecializedILi1ELi1ELi64ELb0ELb0EEEJSH_NS5_IJNSW_ISF_SB_EENSW_ISG_SB_EEEEESI_SJ_SI_SJ_NS1I_6fusion15FusionCallbacksIS1M_NS1Q_17LinearCombinationISI_fSI_fLNS_15FloatRoundStyleE2EEESH_S1P_JEEENS4_5SM1004TMEM4LOAD26SM100_TMEM_LOAD_32dp32b64xES1G_NS15_INS16_ILi2ELi4ELi3EEES19_NSW_INS5_IJS1A_SG_EEENS5_IJSG_SB_EEEEEEENS4_39AutoVectorizingCopyWithAssumedAlignmentILi128EEENS4_14SM90_TMA_STOREES24_S26_S26_EEEvvEEEEvNT_6ParamsE) ;  /* 0xffffff8002b47950 */ /* 0x000fea0003c3ffff */
.L_x_147:
[----:B------:R-:W-:-:S00]  /*7d30*/  BRA `(.L_x_147) ;  /* 0xfffffffc00fc7947 */ /* 0x000fc0000383ffff */
[----:B------:R-:W-:-:S00]  /*7d40*/  NOP ;  /* 0x0000000000007918 */ /* 0x000fc00000000000 */
        /* <DEDUP_REMOVED lines=11> */
.L_x_148:


//--------------------- .nv.global.init           --------------------------
	.section	.nv.global.init,"aw",@progbits
.nv.global.init:
	.type		$str$27,@object
	.size		$str$27,($str$28 - $str$27)
$str$27:
        /*0000*/ 	.byte	0x28, 0x61, 0x64, 0x64, 0x72, 0x65, 0x73, 0x73, 0x20, 0x26, 0x20, 0x6d, 0x61, 0x73, 0x6b, 0x29
        /*0010*/ 	.byte	0x20, 0x3d, 0x3d, 0x20, 0x30, 0x00
	.type		$str$28,@object
	.size		$str$28,($str$26 - $str$28)
$str$28:
        /*0016*/ 	.byte	0x2f, 0x74, 0x6d, 0x70, 0x2f, 0x63, 0x75, 0x74, 0x6c, 0x61, 0x73, 0x73, 0x5f, 0x73, 0x77, 0x65
        /*0026*/ 	.byte	0x65, 0x70, 0x5f, 0x73, 0x72, 0x63, 0x2f, 0x69, 0x6e, 0x63, 0x6c, 0x75, 0x64, 0x65, 0x2f, 0x63
        /*0036*/ 	.byte	0x75, 0x74, 0x65, 0x2f, 0x70, 0x6f, 0x69, 0x6e, 0x74, 0x65, 0x72, 0x5f, 0x66, 0x6c, 0x61, 0x67
        /*0046*/ 	.byte	0x67, 0x65, 0x64, 0x2e, 0x68, 0x70, 0x70, 0x00
	.type		$str$26,@object
	.size		$str$26,($str$25 - $str$26)
$str$26:
        /*004e*/ 	.byte	0x2f, 0x74, 0x6d, 0x70, 0x2f, 0x63, 0x75, 0x74, 0x6c, 0x61, 0x73, 0x73, 0x5f, 0x73, 0x77, 0x65
        /*005e*/ 	.byte	0x65, 0x70, 0x5f, 0x73, 0x72, 0x63, 0x2f, 0x69, 0x6e, 0x63, 0x6c, 0x75, 0x64, 0x65, 0x2f, 0x63
        /*006e*/ 	.byte	0x75, 0x74, 0x65, 0x2f, 0x61, 0x74, 0x6f, 0x6d, 0x2f, 0x63, 0x6f, 0x70, 0x79, 0x5f, 0x74, 0x72
        /*007e*/ 	.byte	0x61, 0x69, 0x74, 0x73, 0x5f, 0x73, 0x6d, 0x31, 0x30, 0x30, 0x2e, 0x68, 0x70, 0x70, 0x00
	.type		$str$25,@object
	.size		$str$25,(__unnamed_1 - $str$25)
$str$25:
        /*008d*/ 	.byte	0x28, 0x28, 0x75, 0x69, 0x6e, 0x74, 0x33, 0x32, 0x5f, 0x74, 0x28, 0x74, 0x68, 0x72, 0x65, 0x61
        /*009d*/ 	.byte	0x64, 0x49, 0x64, 0x78, 0x2e, 0x78, 0x29, 0x20, 0x2f, 0x20, 0x33, 0x32, 0x29, 0x20, 0x25, 0x20
        /*00ad*/ 	.byte	0x34, 0x29, 0x20, 0x3d, 0x3d, 0x20, 0x28, 0x28, 0x28, 0x74, 0x6d, 0x65, 0x6d, 0x5f, 0x61, 0x64
        /*00bd*/ 	.byte	0x64, 0x72, 0x20, 0x3e, 0x3e, 0x20, 0x31, 0x36, 0x29, 0x20, 0x2f, 0x20, 0x33, 0x32, 0x29, 0x20
        /*00cd*/ 	.byte	0x25, 0x20, 0x34, 0x29, 0x00
	.type		__unnamed_1,@object
	.size		__unnamed_1,(__unnamed_2 - __unnamed_1)
__unnamed_1:
        /*00d2*/ 	.byte	0x61, 0x75, 0x74, 0x6f, 0x20, 0x63, 0x75, 0x74, 0x65, 0x3a, 0x3a, 0x61, 0x73, 0x5f, 0x70, 0x6f
        /* <DEDUP_REMOVED lines=24> */
        /*0262*/ 	.byte	0x43, 0x3c, 0x38, 0x31, 0x39, 0x32, 0x3e, 0x3e, 0x3e, 0x3e, 0x5d, 0x00
	.type		__unnamed_2,@object
	.size		__unnamed_2,(.L_2 - __unnamed_2)
__unnamed_2:
        /* <DEDUP_REMOVED lines=42> */
        /*050e*/ 	.byte	0x3e, 0x3e, 0x3e, 0x3e, 0x5d, 0x00
.L_2:


//--------------------- .nv.shared._ZN7cutlass13device_kernelINS_4gemm6kernel13GemmUniversalIN4cute5tupleIJiiiiEEENS1_10collective13CollectiveMmaINS1_35MainloopSm100TmaUmmaWarpSpecializedILi8ELi2ELi4ENS5_IJNS4_1CILi1EEENSA_ILi4EEESB_EEEEENS5_IJNSA_ILi128EEENSA_ILi64EEESF_EEENS_12float_e5m2_tENS5_IJlSB_lEEESI_SJ_NS4_8TiledMMAINS4_8MMA_AtomIJNS4_10MMA_TraitsINS4_19SM100_MMA_F8F6F4_SSEJSI_SI_fSF_SG_NS4_17integral_constantINS4_4UMMA5MajorELSQ_0EEESR_NSO_INSP_7ScaleInELSS_0EEEST_EEEEEENS4_6LayoutINS5_IJSB_SB_SB_EEENS5_IJNSA_ILi0EEESY_SY_EEEEENS5_IJNS4_10UnderscoreES11_S11_EEEEENS4_23SM90_TMA_LOAD_MULTICASTENS4_14ComposedLayoutINS4_7SwizzleILi3ELi4ELi3EEENS4_18smem_ptr_flag_bitsILi8EEENSW_INS5_IJNSA_ILi8EEESF_EEENS5_IJSF_SB_EEEEEEEvNS4_8identityENS4_13SM90_TMA_LOADES1E_vS1F_EENS_8epilogue10collective18CollectiveEpilogueINS1I_23Sm100TmaWarpSpecializedILi1ELi1ELi64ELb0ELb0EEEJSH_NS5_IJNSW_ISF_SB_EENSW_ISG_SB_EEEEESI_SJ_SI_SJ_NS1I_6fusion15FusionCallbacksIS1M_NS1Q_17LinearCombinationISI_fSI_fLNS_15FloatRoundStyleE2EEESH_S1P_JEEENS4_5SM1004TMEM4LOAD26SM100_TMEM_LOAD_32dp32b64xES1G_NS15_INS16_ILi2ELi4ELi3EEES19_NSW_INS5_IJS1A_SG_EEENS5_IJSG_SB_EEEEEEENS4_39AutoVectorizingCopyWithAssumedAlignmentILi128EEENS4_14SM90_TMA_STOREES24_S26_S26_EEEvvEEEEvNT_6ParamsE --------------------------
	.section	.nv.shared._ZN7cutlass13device_kernelINS_4gemm6kernel13GemmUniversalIN4cute5tupleIJiiiiEEENS1_10collective13CollectiveMmaINS1_35MainloopSm100TmaUmmaWarpSpecializedILi8ELi2ELi4ENS5_IJNS4_1CILi1EEENSA_ILi4EEESB_EEEEENS5_IJNSA_ILi128EEENSA_ILi64EEESF_EEENS_12float_e5m2_tENS5_IJlSB_lEEESI_SJ_NS4_8TiledMMAINS4_8MMA_AtomIJNS4_10MMA_TraitsINS4_19SM100_MMA_F8F6F4_SSEJSI_SI_fSF_SG_NS4_17integral_constantINS4_4UMMA5MajorELSQ_0EEESR_NSO_INSP_7ScaleInELSS_0EEEST_EEEEEENS4_6LayoutINS5_IJSB_SB_SB_EEENS5_IJNSA_ILi0EEESY_SY_EEEEENS5_IJNS4_10UnderscoreES11_S11_EEEEENS4_23SM90_TMA_LOAD_MULTICASTENS4_14ComposedLayoutINS4_7SwizzleILi3ELi4ELi3EEENS4_18smem_ptr_flag_bitsILi8EEENSW_INS5_IJNSA_ILi8EEESF_EEENS5_IJSF_SB_EEEEEEEvNS4_8identityENS4_13SM90_TMA_LOADES1E_vS1F_EENS_8epilogue10collective18CollectiveEpilogueINS1I_23Sm100TmaWarpSpecializedILi1ELi1ELi64ELb0ELb0EEEJSH_NS5_IJNSW_ISF_SB_EENSW_ISG_SB_EEEEESI_SJ_SI_SJ_NS1I_6fusion15FusionCallbacksIS1M_NS1Q_17LinearCombinationISI_fSI_fLNS_15FloatRoundStyleE2EEESH_S1P_JEEENS4_5SM1004TMEM4LOAD26SM100_TMEM_LOAD_32dp32b64xES1G_NS15_INS16_ILi2ELi4ELi3EEES19_NSW_INS5_IJS1A_SG_EEENS5_IJSG_SB_EEEEEEENS4_39AutoVectorizingCopyWithAssumedAlignmentILi128EEENS4_14SM90_TMA_STOREES24_S26_S26_EEEvvEEEEvNT_6ParamsE,"aw",@nobits
	.sectionflags	@""
	.align	16
	.zero		1024


//--------------------- .nv.shared.reserved.0     --------------------------
	.section	.nv.shared.reserved.0,"aw",@nobits
	.weak		__nv_reservedSMEM_offset_0_alias
	.size		__nv_reservedSMEM_offset_0_alias, 0, 64
	.other		__nv_reservedSMEM_offset_0_alias,@"STO_CUDA_RESERVED_SHARED STV_DEFAULT"
__nv_reservedSMEM_offset_0_alias:
	.zero		0
.nv.shared.reserved.0:
	.zero		64
	.weak		__nv_reservedSMEM_tcgen05_partition
	.type		__nv_reservedSMEM_tcgen05_partition,@object
	.size		__nv_reservedSMEM_tcgen05_partition,(.L_0 - __nv_reservedSMEM_tcgen05_partition)
__nv_reservedSMEM_tcgen05_partition:
	.zero		32
.L_0:


//--------------------- .nv.global                --------------------------
	.section	.nv.global,"aw",@nobits
.nv.global:
	.type		_ZN40_INTERNAL_40ffa25b_4_k_cu_b84aaf28_344554cute1_E,@object
	.size		_ZN40_INTERNAL_40ffa25b_4_k_cu_b84aaf28_344554cute1_E,(_ZN40_INTERNAL_40ffa25b_4_k_cu_b84aaf28_344554cuda3std3__45__cpo6cbeginE - _ZN40_INTERNAL_40ffa25b_4_k_cu_b84aaf28_344554cute1_E)
_ZN40_INTERNAL_40ffa25b_4_k_cu_b84aaf28_344554cute1_E:
	.zero		1
	.type		_ZN40_INTERNAL_40ffa25b_4_k_cu_b84aaf28_344554cuda3std3__45__cpo6cbeginE,@object
	.size		_ZN40_INTERNAL_40ffa25b_4_k_cu_b84aaf28_344554cuda3std3__45__cpo6cbeginE,(_ZN40_INTERNAL_40ffa25b_4_k_cu_b84aaf28_344554cuda3std3__48in_placeE - _ZN40_INTERNAL_40ffa25b_4_k_cu_b84aaf28_344554cuda3std3__45__cpo6cbeginE)
_ZN40_INTERNAL_40ffa25b_4_k_cu_b84aaf28_344554cuda3std3__45__cpo6cbeginE:
	.zero		1
	.type		_ZN40_INTERNAL_40ffa25b_4_k_cu_b84aaf28_344554cuda3std3__48in_placeE,@object
	.size		_ZN40_INTERNAL_40ffa25b_4_k_cu_b84aaf28_344554cuda3std3__48in_placeE,(_ZN40_INTERNAL_40ffa25b_4_k_cu_b84aaf28_344554cuda3std6ranges3__45__cpo9iter_moveE - _ZN40_INTERNAL_40ffa25b_4_k_cu_b84aaf28_344554cuda3std3__48in_placeE)
_ZN40_INTERNAL_40ffa25b_4_k_cu_b84aaf28_344554cuda3std3__48in_placeE:
	.zero		1
	.type		_ZN40_INTERNAL_40ffa25b_4_k_cu_b84aaf28_344554cuda3std6ranges3__45__cpo9iter_moveE,@object
	.size		_ZN40_INTERNAL_40ffa25b_4_k_cu_b84aaf28_344554cuda3std6ranges3__45__cpo9iter_moveE,(_ZN40_INTERNAL_40ffa25b_4_k_cu_b84aaf28_344554cuda3std3__45__cpo5beginE - _ZN40_INTERNAL_40ffa25b_4_k_cu_b84aaf28_344554cuda3std6ranges3__45__cpo9iter_moveE)
_ZN40_INTERNAL_40ffa25b_4_k_cu_b84aaf28_344554cuda3std6ranges3__45__cpo9iter_moveE:
	.zero		1
	.type		_ZN40_INTERNAL_40ffa25b_4_k_cu_b84aaf28_344554cuda3std3__45__cpo5beginE,@object
	.size		_ZN40_INTERNAL_40ffa25b_4_k_cu_b84aaf28_344554cuda3std3__45__cpo5beginE,(_ZN40_INTERNAL_40ffa25b_4_k_cu_b84aaf28_344554cuda3std3__442_GLOBAL__N__40ffa25b_4_k_cu_b84aaf28_344556ignoreE - _ZN40_INTERNAL_40ffa25b_4_k_cu_b84aaf28_344554cuda3std3__45__cpo5beginE)
_ZN40_INTERNAL_40ffa25b_4_k_cu_b84aaf28_344554cuda3std3__45__cpo5beginE:
	.zero		1
	.type		_ZN40_INTERNAL_40ffa25b_4_k_cu_b84aaf28_344554cuda3std3__442_GLOBAL__N__40ffa25b_4_k_cu_b84aaf28_344556ignoreE,@object
	.size		_ZN40_INTERNAL_40ffa25b_4_k_cu_b84aaf28_344554cuda3std3__442_GLOBAL__N__40ffa25b_4_k_cu_b84aaf28_344556ignoreE,(_ZN40_INTERNAL_40ffa25b_4_k_cu_b84aaf28_344554cute7productE - _ZN40_INTERNAL_40ffa25b_4_k_cu_b84aaf28_344554cuda3std3__442_GLOBAL__N__40ffa25b_4_k_cu_b84aaf28_344556ignoreE)
_ZN40_INTERNAL_40ffa25b_4_k_cu_b84aaf28_344554cuda3std3__442_GLOBAL__N__40ffa25b_4_k_cu_b84aaf28_344556ignoreE:
	.zero		1
	.type		_ZN40_INTERNAL_40ffa25b_4_k_cu_b84aaf28_344554cute7productE,@object
	.size		_ZN40_INTERNAL_40ffa25b_4_k_cu_b84aaf28_344554cute7productE,(_ZN40_INTERNAL_40ffa25b_4_k_cu_b84aaf28_344554cuda3std3__45__cpo3endE - _ZN40_INTERNAL_40ffa25b_4_k_cu_b84aaf28_344554cute7productE)
_ZN40_INTERNAL_40ffa25b_4_k_cu_b84aaf28_344554cute7productE:
	.zero		1
	.type		_ZN40_INTERNAL_40ffa25b_4_k_cu_b84aaf28_344554cuda3std3__45__cpo3endE,@object
	.size		_ZN40_INTERNAL_40ffa25b_4_k_cu_b84aaf28_344554cuda3std3__45__cpo3endE,(_ZN40_INTERNAL_40ffa25b_4_k_cu_b84aaf28_344554cuda3std3__419piecewise_constructE - _ZN40_INTERNAL_40ffa25b_4_k_cu_b84aaf28_344554cuda3std3__45__cpo3endE)
_ZN40_INTERNAL_40ffa25b_4_k_cu_b84aaf28_344554cuda3std3__45__cpo3endE:
	.zero		1
	.type		_ZN40_INTERNAL_40ffa25b_4_k_cu_b84aaf28_344554cuda3std3__419piecewise_constructE,@object
	.size		_ZN40_INTERNAL_40ffa25b_4_k_cu_b84aaf28_344554cuda3std3__419piecewise_constructE,(_ZN40_INTERNAL_40ffa25b_4_k_cu_b84aaf28_344554cuda3std3__45__cpo4cendE - _ZN40_INTERNAL_40ffa25b_4_k_cu_b84aaf28_344554cuda3std3__419piecewise_constructE)
_ZN40_INTERNAL_40ffa25b_4_k_cu_b84aaf28_344554cuda3std3__419piecewise_constructE:
	.zero		1
	.type		_ZN40_INTERNAL_40ffa25b_4_k_cu_b84aaf28_344554cuda3std3__45__cpo4cendE,@object
	.size		_ZN40_INTERNAL_40ffa25b_4_k_cu_b84aaf28_344554cuda3std3__45__cpo4cendE,(_ZN40_INTERNAL_40ffa25b_4_k_cu_b84aaf28_344554cuda3std6ranges3__45__cpo4swapE - _ZN40_INTERNAL_40ffa25b_4_k_cu_b84aaf28_344554cuda3std3__45__cpo4cendE)
_ZN40_INTERNAL_40ffa25b_4_k_cu_b84aaf28_344554cuda3std3__45__cpo4cendE:
	.zero		1
	.type		_ZN40_INTERNAL_40ffa25b_4_k_cu_b84aaf28_344554cuda3std6ranges3__45__cpo4swapE,@object
	.size		_ZN40_INTERNAL_40ffa25b_4_k_cu_b84aaf28_344554cuda3std6ranges3__45__cpo4swapE,(.L_10 - _ZN40_INTERNAL_40ffa25b_4_k_cu_b84aaf28_344554cuda3std6ranges3__45__cpo4swapE)
_ZN40_INTERNAL_40ffa25b_4_k_cu_b84aaf28_344554cuda3std6ranges3__45__cpo4swapE:
	.zero		1
.L_10:


//--------------------- .nv.constant0._ZN7cutlass13device_kernelINS_4gemm6kernel13GemmUniversalIN4cute5tupleIJiiiiEEENS1_10collective13CollectiveMmaINS1_35MainloopSm100TmaUmmaWarpSpecializedILi8ELi2ELi4ENS5_IJNS4_1CILi1EEENSA_ILi4EEESB_EEEEENS5_IJNSA_ILi128EEENSA_ILi64EEESF_EEENS_12float_e5m2_tENS5_IJlSB_lEEESI_SJ_NS4_8TiledMMAINS4_8MMA_AtomIJNS4_10MMA_TraitsINS4_19SM100_MMA_F8F6F4_SSEJSI_SI_fSF_SG_NS4_17integral_constantINS4_4UMMA5MajorELSQ_0EEESR_NSO_INSP_7ScaleInELSS_0EEEST_EEEEEENS4_6LayoutINS5_IJSB_SB_SB_EEENS5_IJNSA_ILi0EEESY_SY_EEEEENS5_IJNS4_10UnderscoreES11_S11_EEEEENS4_23SM90_TMA_LOAD_MULTICASTENS4_14ComposedLayoutINS4_7SwizzleILi3ELi4ELi3EEENS4_18smem_ptr_flag_bitsILi8EEENSW_INS5_IJNSA_ILi8EEESF_EEENS5_IJSF_SB_EEEEEEEvNS4_8identityENS4_13SM90_TMA_LOADES1E_vS1F_EENS_8epilogue10collective18CollectiveEpilogueINS1I_23Sm100TmaWarpSpecializedILi1ELi1ELi64ELb0ELb0EEEJSH_NS5_IJNSW_ISF_SB_EENSW_ISG_SB_EEEEESI_SJ_SI_SJ_NS1I_6fusion15FusionCallbacksIS1M_NS1Q_17LinearCombinationISI_fSI_fLNS_15FloatRoundStyleE2EEESH_S1P_JEEENS4_5SM1004TMEM4LOAD26SM100_TMEM_LOAD_32dp32b64xES1G_NS15_INS16_ILi2ELi4ELi3EEES19_NSW_INS5_IJS1A_SG_EEENS5_IJSG_SB_EEEEEEENS4_39AutoVectorizingCopyWithAssumedAlignmentILi128EEENS4_14SM90_TMA_STOREES24_S26_S26_EEEvvEEEEvNT_6ParamsE --------------------------
	.section	.nv.constant0._ZN7cutlass13device_kernelINS_4gemm6kernel13GemmUniversalIN4cute5tupleIJiiiiEEENS1_10collective13CollectiveMmaINS1_35MainloopSm100TmaUmmaWarpSpecializedILi8ELi2ELi4ENS5_IJNS4_1CILi1EEENSA_ILi4EEESB_EEEEENS5_IJNSA_ILi128EEENSA_ILi64EEESF_EEENS_12float_e5m2_tENS5_IJlSB_lEEESI_SJ_NS4_8TiledMMAINS4_8MMA_AtomIJNS4_10MMA_TraitsINS4_19SM100_MMA_F8F6F4_SSEJSI_SI_fSF_SG_NS4_17integral_constantINS4_4UMMA5MajorELSQ_0EEESR_NSO_INSP_7ScaleInELSS_0EEEST_EEEEEENS4_6LayoutINS5_IJSB_SB_SB_EEENS5_IJNSA_ILi0EEESY_SY_EEEEENS5_IJNS4_10UnderscoreES11_S11_EEEEENS4_23SM90_TMA_LOAD_MULTICASTENS4_14ComposedLayoutINS4_7SwizzleILi3ELi4ELi3EEENS4_18smem_ptr_flag_bitsILi8EEENSW_INS5_IJNSA_ILi8EEESF_EEENS5_IJSF_SB_EEEEEEEvNS4_8identityENS4_13SM90_TMA_LOADES1E_vS1F_EENS_8epilogue10collective18CollectiveEpilogueINS1I_23Sm100TmaWarpSpecializedILi1ELi1ELi64ELb0ELb0EEEJSH_NS5_IJNSW_ISF_SB_EENSW_ISG_SB_EEEEESI_SJ_SI_SJ_NS1I_6fusion15FusionCallbacksIS1M_NS1Q_17LinearCombinationISI_fSI_fLNS_15FloatRoundStyleE2EEESH_S1P_JEEENS4_5SM1004TMEM4LOAD26SM100_TMEM_LOAD_32dp32b64xES1G_NS15_INS16_ILi2ELi4ELi3EEES19_NSW_INS5_IJS1A_SG_EEENS5_IJSG_SB_EEEEEEENS4_39AutoVectorizingCopyWithAssumedAlignmentILi128EEENS4_14SM90_TMA_STOREES24_S26_S26_EEEvvEEEEvNT_6ParamsE,"a",@progbits
	.sectionflags	@""
	.align	4
.nv.constant0._ZN7cutlass13device_kernelINS_4gemm6kernel13GemmUniversalIN4cute5tupleIJiiiiEEENS1_10collective13CollectiveMmaINS1_35MainloopSm100TmaUmmaWarpSpecializedILi8ELi2ELi4ENS5_IJNS4_1CILi1EEENSA_ILi4EEESB_EEEEENS5_IJNSA_ILi128EEENSA_ILi64EEESF_EEENS_12float_e5m2_tENS5_IJlSB_lEEESI_SJ_NS4_8TiledMMAINS4_8MMA_AtomIJNS4_10MMA_TraitsINS4_19SM100_MMA_F8F6F4_SSEJSI_SI_fSF_SG_NS4_17integral_constantINS4_4UMMA5MajorELSQ_0EEESR_NSO_INSP_7ScaleInELSS_0EEEST_EEEEEENS4_6LayoutINS5_IJSB_SB_SB_EEENS5_IJNSA_ILi0EEESY_SY_EEEEENS5_IJNS4_10UnderscoreES11_S11_EEEEENS4_23SM90_TMA_LOAD_MULTICASTENS4_14ComposedLayoutINS4_7SwizzleILi3ELi4ELi3EEENS4_18smem_ptr_flag_bitsILi8EEENSW_INS5_IJNSA_ILi8EEESF_EEENS5_IJSF_SB_EEEEEEEvNS4_8identityENS4_13SM90_TMA_LOADES1E_vS1F_EENS_8epilogue10collective18CollectiveEpilogueINS1I_23Sm100TmaWarpSpecializedILi1ELi1ELi64ELb0ELb0EEEJSH_NS5_IJNSW_ISF_SB_EENSW_ISG_SB_EEEEESI_SJ_SI_SJ_NS1I_6fusion15FusionCallbacksIS1M_NS1Q_17LinearCombinationISI_fSI_fLNS_15FloatRoundStyleE2EEESH_S1P_JEEENS4_5SM1004TMEM4LOAD26SM100_TMEM_LOAD_32dp32b64xES1G_NS15_INS16_ILi2ELi4ELi3EEES19_NSW_INS5_IJS1A_SG_EEENS5_IJSG_SB_EEEEEEENS4_39AutoVectorizingCopyWithAssumedAlignmentILi128EEENS4_14SM90_TMA_STOREES24_S26_S26_EEEvvEEEEvNT_6ParamsE:
	.zero		2944


//--------------------- SYMBOLS --------------------------

	.type		.nv.reservedSmem.offset0,@object
	.size		.nv.reservedSmem.offset0,0x4
	.type		.nv.reservedSmem.cap,@object
	.size		.nv.reservedSmem.cap,0x4
	.type		__assertfail,@function
